	.target	sm_90a

	.elftype	@"ET_EXEC"


//--------------------- .note.nv.tkinfo           --------------------------
	.section	.note.nv.tkinfo,"",@"SHT_NOTE"
	.sectionflags	@"SHF_NOTE_NV_TKINFO"
	.tkinfo
        /*0018*/ 	.word	0x00000002
        /*0030*/ 	.string	""
        /*0030*/ 	.string	"ptxas"
        /*0030*/ 	.string	"Cuda compilation tools, release 13.0, V13.0.88"
        /*0030*/ 	.string	"Build cuda_13.0.r13.0/compiler.36424714_0"
        /*0030*/ 	.string	"-v  -suppress-debug-info  -lineinfo  -arch sm_90a "



//--------------------- .note.nv.cuinfo           --------------------------
	.section	.note.nv.cuinfo,"",@"SHT_NOTE"
	.sectionflags	@"SHF_NOTE_NV_CUINFO"
        /*0018*/ 	.short	0x0002
        /*001a*/ 	.short	0x005a
        /*001c*/ 	.short	0x0082
	.zero		2


//--------------------- .nv.info                  --------------------------
	.section	.nv.info,"",@"SHT_CUDA_INFO"
	.align	4


	//----- nvinfo : EIATTR_REGCOUNT
	.align		4
        /*0000*/ 	.byte	0x04, 0x2f
        /*0002*/ 	.short	(.L_1 - .L_0)
	.align		4
.L_0:
        /*0004*/ 	.word	index@(matmul_kernel)
        /*0008*/ 	.word	0x000000dc


	//----- nvinfo : EIATTR_FRAME_SIZE
	.align		4
.L_1:
        /*000c*/ 	.byte	0x04, 0x11
        /*000e*/ 	.short	(.L_3 - .L_2)
	.align		4
.L_2:
        /*0010*/ 	.word	index@(matmul_kernel)
        /*0014*/ 	.word	0x00000000


	//----- nvinfo : EIATTR_MIN_STACK_SIZE
	.align		4
.L_3:
        /*0018*/ 	.byte	0x04, 0x12
        /*001a*/ 	.short	(.L_5 - .L_4)
	.align		4
.L_4:
        /*001c*/ 	.word	index@(matmul_kernel)
        /*0020*/ 	.word	0x00000000
.L_5:


//--------------------- .nv.compat                --------------------------
	.section	.nv.compat,"",@"SHT_CUDA_COMPAT_INFO"
	.align	4
        /*0000*/ 	.byte	0x02, 0x09, 0x01, 0x00, 0x02, 0x02, 0x02, 0x00, 0x02, 0x05, 0x05, 0x00, 0x03, 0x07, 0x01, 0x01
        /*0010*/ 	.byte	0x02, 0x03, 0x00, 0x00, 0x02, 0x06, 0x01, 0x00, 0x04, 0x0b, 0x08, 0x00, 0x00, 0x00, 0x00, 0x00
        /*0020*/ 	.byte	0x00, 0x00, 0x00, 0x00


//--------------------- .nv.info.matmul_kernel    --------------------------
	.section	.nv.info.matmul_kernel,"",@"SHT_CUDA_INFO"
	.sectionflags	@""
	.align	4


	//----- nvinfo : EIATTR_CUDA_API_VERSION
	.align		4
        /*0000*/ 	.byte	0x04, 0x37
        /*0002*/ 	.short	(.L_7 - .L_6)
.L_6:
        /*0004*/ 	.word	0x00000082


	//----- nvinfo : EIATTR_KPARAM_INFO
	.align		4
.L_7:
        /*0008*/ 	.byte	0x04, 0x17
        /*000a*/ 	.short	(.L_9 - .L_8)
.L_8:
        /*000c*/ 	.word	0x00000000
        /*0010*/ 	.short	0x000d
        /*0012*/ 	.short	0x0048
        /*0014*/ 	.byte	0x00, 0xf4, 0x21, 0x00


	//----- nvinfo : EIATTR_KPARAM_INFO
	.align		4
.L_9:
        /*0018*/ 	.byte	0x04, 0x17
        /*001a*/ 	.short	(.L_11 - .L_10)
.L_10:
        /*001c*/ 	.word	0x00000000
        /*0020*/ 	.short	0x000c
        /*0022*/ 	.short	0x0040
        /*0024*/ 	.byte	0x00, 0xf4, 0x21, 0x00


	//----- nvinfo : EIATTR_KPARAM_INFO
	.align		4
.L_11:
        /*0028*/ 	.byte	0x04, 0x17
        /*002a*/ 	.short	(.L_13 - .L_12)
.L_12:
        /*002c*/ 	.word	0x00000000
        /*0030*/ 	.short	0x000b
        /*0032*/ 	.short	0x0038
        /*0034*/ 	.byte	0x00, 0xf0, 0x11, 0x00


	//----- nvinfo : EIATTR_KPARAM_INFO
	.align		4
.L_13:
        /*0038*/ 	.byte	0x04, 0x17
        /*003a*/ 	.short	(.L_15 - .L_14)
.L_14:
        /*003c*/ 	.word	0x00000000
        /*0040*/ 	.short	0x000a
        /*0042*/ 	.short	0x0034
        /*0044*/ 	.byte	0x00, 0xf0, 0x11, 0x00


	//----- nvinfo : EIATTR_KPARAM_INFO
	.align		4
.L_15:
        /*0048*/ 	.byte	0x04, 0x17
        /*004a*/ 	.short	(.L_17 - .L_16)
.L_16:
        /*004c*/ 	.word	0x00000000
        /*0050*/ 	.short	0x0009
        /*0052*/ 	.short	0x0030
        /*0054*/ 	.byte	0x00, 0xf0, 0x11, 0x00


	//----- nvinfo : EIATTR_KPARAM_INFO
	.align		4
.L_17:
        /*0058*/ 	.byte	0x04, 0x17
        /*005a*/ 	.short	(.L_19 - .L_18)
.L_18:
        /*005c*/ 	.word	0x00000000
        /*0060*/ 	.short	0x0008
        /*0062*/ 	.short	0x002c
        /*0064*/ 	.byte	0x00, 0xf0, 0x11, 0x00


	//----- nvinfo : EIATTR_KPARAM_INFO
	.align		4
.L_19:
        /*0068*/ 	.byte	0x04, 0x17
        /*006a*/ 	.short	(.L_21 - .L_20)
.L_20:
        /*006c*/ 	.word	0x00000000
        /*0070*/ 	.short	0x0007
        /*0072*/ 	.short	0x0028
        /*0074*/ 	.byte	0x00, 0xf0, 0x11, 0x00


	//----- nvinfo : EIATTR_KPARAM_INFO
	.align		4
.L_21:
        /*0078*/ 	.byte	0x04, 0x17
        /*007a*/ 	.short	(.L_23 - .L_22)
.L_22:
        /*007c*/ 	.word	0x00000000
        /*0080*/ 	.short	0x0006
        /*0082*/ 	.short	0x0024
        /*0084*/ 	.byte	0x00, 0xf0, 0x11, 0x00


	//----- nvinfo : EIATTR_KPARAM_INFO
	.align		4
.L_23:
        /*0088*/ 	.byte	0x04, 0x17
        /*008a*/ 	.short	(.L_25 - .L_24)
.L_24:
        /*008c*/ 	.word	0x00000000
        /*0090*/ 	.short	0x0005
        /*0092*/ 	.short	0x0020
        /*0094*/ 	.byte	0x00, 0xf0, 0x11, 0x00


	//----- nvinfo : EIATTR_KPARAM_INFO
	.align		4
.L_25:
        /*0098*/ 	.byte	0x04, 0x17
        /*009a*/ 	.short	(.L_27 - .L_26)
.L_26:
        /*009c*/ 	.word	0x00000000
        /*00a0*/ 	.short	0x0004
        /*00a2*/ 	.short	0x001c
        /*00a4*/ 	.byte	0x00, 0xf0, 0x11, 0x00


	//----- nvinfo : EIATTR_KPARAM_INFO
	.align		4
.L_27:
        /*00a8*/ 	.byte	0x04, 0x17
        /*00aa*/ 	.short	(.L_29 - .L_28)
.L_28:
        /*00ac*/ 	.word	0x00000000
        /*00b0*/ 	.short	0x0003
        /*00b2*/ 	.short	0x0018
        /*00b4*/ 	.byte	0x00, 0xf0, 0x11, 0x00


	//----- nvinfo : EIATTR_KPARAM_INFO
	.align		4
.L_29:
        /*00b8*/ 	.byte	0x04, 0x17
        /*00ba*/ 	.short	(.L_31 - .L_30)
.L_30:
        /*00bc*/ 	.word	0x00000000
        /*00c0*/ 	.short	0x0002
        /*00c2*/ 	.short	0x0010
        /*00c4*/ 	.byte	0x00, 0xf4, 0x21, 0x00


	//----- nvinfo : EIATTR_KPARAM_INFO
	.align		4
.L_31:
        /*00c8*/ 	.byte	0x04, 0x17
        /*00ca*/ 	.short	(.L_33 - .L_32)
.L_32:
        /*00cc*/ 	.word	0x00000000
        /*00d0*/ 	.short	0x0001
        /*00d2*/ 	.short	0x0008
        /*00d4*/ 	.byte	0x00, 0xf4, 0x21, 0x00


	//----- nvinfo : EIATTR_KPARAM_INFO
	.align		4
.L_33:
        /*00d8*/ 	.byte	0x04, 0x17
        /*00da*/ 	.short	(.L_35 - .L_34)
.L_34:
        /*00dc*/ 	.word	0x00000000
        /*00e0*/ 	.short	0x0000
        /*00e2*/ 	.short	0x0000
        /*00e4*/ 	.byte	0x00, 0xf4, 0x21, 0x00


	//----- nvinfo : EIATTR_SPARSE_MMA_MASK
	.align		4
.L_35:
        /*00e8*/ 	.byte	0x03, 0x50
        /*00ea*/ 	.short	0x0000


	//----- nvinfo : EIATTR_MAXREG_COUNT
	.align		4
        /*00ec*/ 	.byte	0x03, 0x1b
        /*00ee*/ 	.short	0x00ff


	//----- nvinfo : EIATTR_NUM_BARRIERS
	.align		4
        /*00f0*/ 	.byte	0x02, 0x4c
        /*00f2*/ 	.byte	0x01
	.zero		1


	//----- nvinfo : EIATTR_MERCURY_ISA_VERSION
	.align		4
        /*00f4*/ 	.byte	0x03, 0x5f
        /*00f6*/ 	.short	0x0101


	//----- nvinfo : EIATTR_EXIT_INSTR_OFFSETS
	.align		4
        /*00f8*/ 	.byte	0x04, 0x1c
        /*00fa*/ 	.short	(.L_37 - .L_36)


	//   ....[0]....
.L_36:
        /*00fc*/ 	.word	0x00008d80


	//   ....[1]....
        /*0100*/ 	.word	0x00008da0


	//----- nvinfo : EIATTR_REQNTID
	.align		4
.L_37:
        /*0104*/ 	.byte	0x04, 0x10
        /*0106*/ 	.short	(.L_39 - .L_38)
.L_38:
        /*0108*/ 	.word	0x00000080
        /*010c*/ 	.word	0x00000001
        /*0110*/ 	.word	0x00000001


	//----- nvinfo : EIATTR_CBANK_PARAM_SIZE
	.align		4
.L_39:
        /*0114*/ 	.byte	0x03, 0x19
        /*0116*/ 	.short	0x0050


	//----- nvinfo : EIATTR_PARAM_CBANK
	.align		4
        /*0118*/ 	.byte	0x04, 0x0a
        /*011a*/ 	.short	(.L_41 - .L_40)
	.align		4
.L_40:
        /*011c*/ 	.word	index@(.nv.constant0.matmul_kernel)
        /*0120*/ 	.short	0x0210
        /*0122*/ 	.short	0x0050


	//----- nvinfo : EIATTR_SW_WAR
	.align		4
.L_41:
        /*0124*/ 	.byte	0x04, 0x36
        /*0126*/ 	.short	(.L_43 - .L_42)
.L_42:
        /*0128*/ 	.word	0x00000008
.L_43:


//--------------------- .nv.callgraph             --------------------------
	.section	.nv.callgraph,"",@"SHT_CUDA_CALLGRAPH"
	.align	4
	.sectionentsize	8
	.align		4
        /*0000*/ 	.word	0x00000000
	.align		4
        /*0004*/ 	.word	0xffffffff
	.align		4
        /*0008*/ 	.word	0x00000000
	.align		4
        /*000c*/ 	.word	0xfffffffe
	.align		4
        /*0010*/ 	.word	0x00000000
	.align		4
        /*0014*/ 	.word	0xfffffffd
	.align		4
        /*0018*/ 	.word	0x00000000
	.align		4
        /*001c*/ 	.word	0xfffffffc


//--------------------- .text.matmul_kernel       --------------------------
	.section	.text.matmul_kernel,"ax",@progbits
	.align	128
        .global         matmul_kernel
        .type           matmul_kernel,@function
        .size           matmul_kernel,(.L_x_4 - matmul_kernel)
        .other          matmul_kernel,@"STO_CUDA_ENTRY STV_DEFAULT"
matmul_kernel:
.text.matmul_kernel:
[----:B------:R-:W0:Y:S08]  /*0000*/  LDC R1, c[0x0][0x28] ;  /* 0x00000a00ff017b82 */ /* 0x000e300000000800 */
[----:B------:R-:W1:Y:S01]  /*0010*/  LDC.64 R52, c[0x0][0x228] ;  /* 0x00008a00ff347b82 */ /* 0x000e620000000a00 */
[----:B------:R-:W2:Y:S01]  /*0020*/  S2R R5, SR_CTAID.X ;  /* 0x0000000000057919 */ /* 0x000ea20000002500 */
[----:B------:R-:W-:Y:S01]  /*0030*/  ULDC UR4, c[0x0][0x230] ;  /* 0x00008c0000047ab9 */ /* 0x000fe20000000800 */
[----:B------:R-:W-:Y:S01]  /*0040*/  ULDC.64 UR6, c[0x0][0x208] ;  /* 0x0000820000067ab9 */ /* 0x000fe20000000a00 */
[----:B------:R-:W-:Y:S01]  /*0050*/  UIADD3 UR4, UR4, 0x1f, URZ ;  /* 0x0000001f04047890 */ /* 0x000fe2000fffe03f */
[----:B------:R-:W-:-:S03]  /*0060*/  ULDC UR12, c[0x0][0x230] ;  /* 0x00008c00000c7ab9 */ /* 0x000fc60000000800 */
[----:B------:R-:W-:Y:S01]  /*0070*/  UISETP.GT.AND UP0, UPT, UR4, 0x1f, UPT ;  /* 0x0000001f0400788c */ /* 0x000fe2000bf04270 */
[----:B-1----:R-:W-:-:S05]  /*0080*/  VIADD R0, R53, 0xff ;  /* 0x000000ff35007836 */ /* 0x002fca0000000000 */
[----:B------:R-:W-:-:S04]  /*0090*/  SHF.R.S32.HI R3, RZ, 0x1f, R0 ;  /* 0x0000001fff037819 */ /* 0x000fc80000011400 */
[----:B------:R-:W-:Y:S02]  /*00a0*/  LEA.HI R3, R3, R0, RZ, 0x8 ;  /* 0x0000000003037211 */ /* 0x000fe400078f40ff */
[----:B--2---:R-:W-:Y:S02]  /*00b0*/  IABS R8, R5 ;  /* 0x0000000500087213 */ /* 0x004fe40000000000 */
[----:B------:R-:W-:-:S05]  /*00c0*/  SHF.R.S32.HI R3, RZ, 0x8, R3 ;  /* 0x00000008ff037819 */ /* 0x000fca0000011403 */
[----:B------:R-:W-:-:S05]  /*00d0*/  IMAD.SHL.U32 R4, R3, 0x8, RZ ;  /* 0x0000000803047824 */ /* 0x000fca00078e00ff */
[-C--:B------:R-:W-:Y:S02]  /*00e0*/  IABS R7, R4.reuse ;  /* 0x0000000400077213 */ /* 0x080fe40000000000 */
[----:B------:R-:W-:Y:S02]  /*00f0*/  IABS R10, R4 ;  /* 0x00000004000a7213 */ /* 0x000fe40000000000 */
[----:B------:R-:W1:Y:S08]  /*0100*/  I2F.RP R0, R7 ;  /* 0x0000000700007306 */ /* 0x000e700000209400 */
[----:B-1----:R-:W1:Y:S02]  /*0110*/  MUFU.RCP R0, R0 ;  /* 0x0000000000007308 */ /* 0x002e640000001000 */
[----:B-1----:R-:W-:-:S02]  /*0120*/  VIADD R2, R0, 0xffffffe ;  /* 0x0ffffffe00027836 */ /* 0x002fc40000000000 */
[----:B------:R-:W-:-:S04]  /*0130*/  IMAD.MOV R0, RZ, RZ, -R10 ;  /* 0x000000ffff007224 */ /* 0x000fc800078e0a0a */
[----:B------:R1:W2:Y:S02]  /*0140*/  F2I.FTZ.U32.TRUNC.NTZ R3, R2 ;  /* 0x0000000200037305 */ /* 0x0002a4000021f000 */
[----:B-1----:R-:W-:Y:S02]  /*0150*/  IMAD.MOV.U32 R2, RZ, RZ, RZ ;  /* 0x000000ffff027224 */ /* 0x002fe400078e00ff */
[----:B--2---:R-:W-:-:S04]  /*0160*/  IMAD.MOV R6, RZ, RZ, -R3 ;  /* 0x000000ffff067224 */ /* 0x004fc800078e0a03 */
[----:B------:R-:W-:Y:S02]  /*0170*/  IMAD R9, R6, R7, RZ ;  /* 0x0000000706097224 */ /* 0x000fe400078e02ff */
[----:B------:R-:W-:Y:S02]  /*0180*/  IMAD.MOV.U32 R6, RZ, RZ, R8 ;  /* 0x000000ffff067224 */ /* 0x000fe400078e0008 */
[----:B------:R-:W-:-:S06]  /*0190*/  IMAD.HI.U32 R3, R3, R9, R2 ;  /* 0x0000000903037227 */ /* 0x000fcc00078e0002 */
[----:B------:R-:W-:-:S04]  /*01a0*/  IMAD.HI.U32 R3, R3, R6, RZ ;  /* 0x0000000603037227 */ /* 0x000fc800078e00ff */
[----:B------:R-:W-:-:S05]  /*01b0*/  IMAD R0, R3, R0, R6 ;  /* 0x0000000003007224 */ /* 0x000fca00078e0206 */
[----:B------:R-:W-:-:S13]  /*01c0*/  ISETP.GT.U32.AND P1, PT, R7, R0, PT ;  /* 0x000000000700720c */ /* 0x000fda0003f24070 */
[----:B------:R-:W-:Y:S02]  /*01d0*/  @!P1 IMAD.IADD R0, R0, 0x1, -R7 ;  /* 0x0000000100009824 */ /* 0x000fe400078e0a07 */
[----:B------:R-:W-:Y:S01]  /*01e0*/  @!P1 VIADD R3, R3, 0x1 ;  /* 0x0000000103039836 */ /* 0x000fe20000000000 */
[----:B------:R-:W-:Y:S02]  /*01f0*/  ISETP.NE.AND P1, PT, R4, RZ, PT ;  /* 0x000000ff0400720c */ /* 0x000fe40003f25270 */
[----:B------:R-:W-:Y:S02]  /*0200*/  ISETP.GE.U32.AND P0, PT, R0, R7, PT ;  /* 0x000000070000720c */ /* 0x000fe40003f06070 */
[----:B------:R-:W-:-:S04]  /*0210*/  LOP3.LUT R0, R5, R4, RZ, 0x3c, !PT ;  /* 0x0000000405007212 */ /* 0x000fc800078e3cff */
[----:B------:R-:W-:Y:S01]  /*0220*/  ISETP.GE.AND P2, PT, R0, RZ, PT ;  /* 0x000000ff0000720c */ /* 0x000fe20003f46270 */
[----:B------:R-:W-:-:S06]  /*0230*/  VIADD R0, R52, 0xf ;  /* 0x0000000f34007836 */ /* 0x000fcc0000000000 */
[----:B------:R-:W-:-:S04]  /*0240*/  @P0 VIADD R3, R3, 0x1 ;  /* 0x0000000103030836 */ /* 0x000fc80000000000 */
[----:B------:R-:W-:Y:S01]  /*0250*/  IMAD.MOV.U32 R2, RZ, RZ, R3 ;  /* 0x000000ffff027224 */ /* 0x000fe200078e0003 */
[----:B------:R-:W-:-:S03]  /*0260*/  SHF.R.S32.HI R3, RZ, 0x1f, R0 ;  /* 0x0000001fff037819 */ /* 0x000fc60000011400 */
[----:B------:R-:W-:Y:S01]  /*0270*/  @!P2 IMAD.MOV R2, RZ, RZ, -R2 ;  /* 0x000000ffff02a224 */ /* 0x000fe200078e0a02 */
[----:B------:R-:W-:Y:S02]  /*0280*/  @!P1 LOP3.LUT R2, RZ, R4, RZ, 0x33, !PT ;  /* 0x00000004ff029212 */ /* 0x000fe400078e33ff */
[----:B------:R-:W-:-:S03]  /*0290*/  LEA.HI R3, R3, R0, RZ, 0x4 ;  /* 0x0000000003037211 */ /* 0x000fc600078f20ff */
[----:B------:R-:W-:Y:S02]  /*02a0*/  IMAD.SHL.U32 R6, R2, 0x8, RZ ;  /* 0x0000000802067824 */ /* 0x000fe400078e00ff */
[----:B------:R-:W-:-:S03]  /*02b0*/  IMAD.MOV R2, RZ, RZ, -R2 ;  /* 0x000000ffff027224 */ /* 0x000fc600078e0a02 */
[----:B------:R-:W-:Y:S01]  /*02c0*/  LEA.HI.SX32 R3, R3, -R6, 0x1c ;  /* 0x8000000603037211 */ /* 0x000fe200078fe2ff */
[----:B------:R-:W-:-:S03]  /*02d0*/  IMAD R4, R4, R2, R5 ;  /* 0x0000000204047224 */ /* 0x000fc600078e0205 */
[----:B------:R-:W-:Y:S02]  /*02e0*/  VIMNMX R11, R3, 0x8, PT ;  /* 0x00000008030b7848 */ /* 0x000fe40003fe0100 */
[----:B------:R-:W-:Y:S02]  /*02f0*/  IABS R9, R4 ;  /* 0x0000000400097213 */ /* 0x000fe40000000000 */
[----:B------:R-:W-:-:S04]  /*0300*/  IABS R7, R11 ;  /* 0x0000000b00077213 */ /* 0x000fc80000000000 */
[----:B------:R-:W1:Y:S08]  /*0310*/  I2F.RP R0, R7 ;  /* 0x0000000700007306 */ /* 0x000e700000209400 */
[----:B-1----:R-:W1:Y:S02]  /*0320*/  MUFU.RCP R0, R0 ;  /* 0x0000000000007308 */ /* 0x002e640000001000 */
[----:B-1----:R-:W-:-:S06]  /*0330*/  VIADD R3, R0, 0xffffffe ;  /* 0x0ffffffe00037836 */ /* 0x002fcc0000000000 */
[----:B------:R-:W1:Y:S02]  /*0340*/  F2I.FTZ.U32.TRUNC.NTZ R3, R3 ;  /* 0x0000000300037305 */ /* 0x000e64000021f000 */
[----:B-1----:R-:W-:-:S04]  /*0350*/  IMAD.MOV R8, RZ, RZ, -R3 ;  /* 0x000000ffff087224 */ /* 0x002fc800078e0a03 */
[----:B------:R-:W-:Y:S01]  /*0360*/  IMAD.MOV.U32 R2, RZ, RZ, R8 ;  /* 0x000000ffff027224 */ /* 0x000fe200078e0008 */
[----:B------:R-:W-:-:S03]  /*0370*/  IABS R8, R11 ;  /* 0x0000000b00087213 */ /* 0x000fc60000000000 */
[----:B------:R-:W-:Y:S02]  /*0380*/  IMAD R5, R2, R7, RZ ;  /* 0x0000000702057224 */ /* 0x000fe400078e02ff */
[----:B------:R-:W-:Y:S02]  /*0390*/  IMAD.MOV.U32 R2, RZ, RZ, RZ ;  /* 0x000000ffff027224 */ /* 0x000fe400078e00ff */
[----:B------:R-:W-:Y:S02]  /*03a0*/  IMAD.MOV R0, RZ, RZ, -R8 ;  /* 0x000000ffff007224 */ /* 0x000fe400078e0a08 */
[----:B------:R-:W-:Y:S02]  /*03b0*/  IMAD.HI.U32 R2, R3, R5, R2 ;  /* 0x0000000503027227 */ /* 0x000fe400078e0002 */
[----:B------:R-:W1:Y:S04]  /*03c0*/  S2R R3, SR_TID.X ;  /* 0x0000000000037919 */ /* 0x000e680000002100 */
[----:B------:R-:W-:-:S04]  /*03d0*/  IMAD.HI.U32 R2, R2, R9, RZ ;  /* 0x0000000902027227 */ /* 0x000fc800078e00ff */
[----:B------:R-:W-:-:S05]  /*03e0*/  IMAD R0, R2, R0, R9 ;  /* 0x0000000002007224 */ /* 0x000fca00078e0209 */
[----:B------:R-:W-:-:S13]  /*03f0*/  ISETP.GT.U32.AND P1, PT, R7, R0, PT ;  /* 0x000000000700720c */ /* 0x000fda0003f24070 */
[----:B------:R-:W-:Y:S02]  /*0400*/  @!P1 IMAD.IADD R0, R0, 0x1, -R7 ;  /* 0x0000000100009824 */ /* 0x000fe400078e0a07 */
[----:B------:R-:W-:Y:S01]  /*0410*/  @!P1 VIADD R2, R2, 0x1 ;  /* 0x0000000102029836 */ /* 0x000fe20000000000 */
[----:B------:R-:W-:Y:S02]  /*0420*/  ISETP.NE.AND P1, PT, R11, RZ, PT ;  /* 0x000000ff0b00720c */ /* 0x000fe40003f25270 */
[----:B------:R-:W-:Y:S02]  /*0430*/  ISETP.GE.U32.AND P0, PT, R0, R7, PT ;  /* 0x000000070000720c */ /* 0x000fe40003f06070 */
[----:B------:R-:W-:Y:S02]  /*0440*/  LOP3.LUT R0, R4, R11, RZ, 0x3c, !PT ;  /* 0x0000000b04007212 */ /* 0x000fe400078e3cff */
[----:B-1----:R-:W-:Y:S02]  /*0450*/  SHF.R.U32.HI R147, RZ, 0x4, R3 ;  /* 0x00000004ff937819 */ /* 0x002fe40000011603 */
[----:B------:R-:W-:-:S02]  /*0460*/  ISETP.GE.AND P2, PT, R0, RZ, PT ;  /* 0x000000ff0000720c */ /* 0x000fc40003f46270 */
[----:B------:R-:W-:Y:S02]  /*0470*/  LOP3.LUT R5, R3, 0xf, RZ, 0xc0, !PT ;  /* 0x0000000f03057812 */ /* 0x000fe400078ec0ff */
[----:B------:R-:W-:Y:S02]  /*0480*/  SGXT.U32 R147, R147, 0x3 ;  /* 0x000000039393781a */ /* 0x000fe40000000000 */
[----:B------:R-:W-:Y:S01]  /*0490*/  LOP3.LUT R146, R3, 0x1f, RZ, 0xc0, !PT ;  /* 0x0000001f03927812 */ /* 0x000fe200078ec0ff */
[----:B------:R-:W-:Y:S01]  /*04a0*/  @P0 VIADD R2, R2, 0x1 ;  /* 0x0000000102020836 */ /* 0x000fe20000000000 */
[----:B------:R-:W-:Y:S02]  /*04b0*/  PLOP3.LUT P0, PT, PT, PT, UP0, 0x80, 0x0 ;  /* 0x000000000000781c */ /* 0x000fe40003f0f008 */
[C---:B------:R-:W-:Y:S02]  /*04c0*/  LOP3.LUT R63, R147.reuse, 0x8, RZ, 0xfc, !PT ;  /* 0x00000008933f7812 */ /* 0x040fe400078efcff */
[----:B------:R-:W-:Y:S01]  /*04d0*/  LOP3.LUT R65, R147, 0x10, RZ, 0xfc, !PT ;  /* 0x0000001093417812 */ /* 0x000fe200078efcff */
[----:B------:R-:W-:Y:S01]  /*04e0*/  @!P2 IMAD.MOV R2, RZ, RZ, -R2 ;  /* 0x000000ffff02a224 */ /* 0x000fe200078e0a02 */
[----:B------:R-:W-:-:S02]  /*04f0*/  @!P1 LOP3.LUT R2, RZ, R11, RZ, 0x33, !PT ;  /* 0x0000000bff029212 */ /* 0x000fc400078e33ff */
[----:B------:R-:W-:-:S03]  /*0500*/  LOP3.LUT R67, R147, 0x18, RZ, 0xfc, !PT ;  /* 0x0000001893437812 */ /* 0x000fc600078efcff */
[----:B------:R-:W-:Y:S02]  /*0510*/  IMAD.MOV R0, RZ, RZ, -R2 ;  /* 0x000000ffff007224 */ /* 0x000fe400078e0a02 */
[----:B------:R-:W-:Y:S02]  /*0520*/  IMAD.SHL.U32 R2, R2, 0x100, RZ ;  /* 0x0000010002027824 */ /* 0x000fe400078e00ff */
[----:B------:R-:W-:-:S04]  /*0530*/  IMAD R0, R11, R0, R4 ;  /* 0x000000000b007224 */ /* 0x000fc800078e0204 */
[----:B------:R-:W-:-:S04]  /*0540*/  IMAD.IADD R0, R6, 0x1, R0 ;  /* 0x0000000106007824 */ /* 0x000fc800078e0200 */
[----:B------:R-:W-:Y:S01]  /*0550*/  IMAD R0, R0, 0x10, R5 ;  /* 0x0000001000007824 */ /* 0x000fe200078e0205 */
[----:B------:R-:W-:Y:S01]  /*0560*/  LOP3.LUT R5, R3, 0x60, RZ, 0xc0, !PT ;  /* 0x0000006003057812 */ /* 0x000fe200078ec0ff */
[----:B0-----:R-:W-:Y:S06]  /*0570*/  @P0 BRA `(.L_x_0) ;  /* 0x0000000000500947 */ /* 0x001fec0003800000 */
[----:B------:R-:W-:Y:S01]  /*0580*/  IMAD.SHL.U32 R62, R3, 0x20, RZ ;  /* 0x00000020033e7824 */ /* 0x000fe200078e00ff */
[----:B------:R-:W-:Y:S01]  /*0590*/  CS2R R52, SRZ ;  /* 0x0000000000347805 */ /* 0x000fe2000001ff00 */
[----:B------:R-:W-:Y:S01]  /*05a0*/  IMAD.SHL.U32 R3, R5, 0x8, RZ ;  /* 0x0000000805037824 */ /* 0x000fe200078e00ff */
[----:B------:R-:W-:Y:S02]  /*05b0*/  CS2R R54, SRZ ;  /* 0x0000000000367805 */ /* 0x000fe4000001ff00 */
[----:B------:R-:W-:Y:S02]  /*05c0*/  CS2R R48, SRZ ;  /* 0x0000000000307805 */ /* 0x000fe4000001ff00 */
[----:B------:R-:W-:Y:S02]  /*05d0*/  CS2R R50, SRZ ;  /* 0x0000000000327805 */ /* 0x000fe4000001ff00 */
[----:B------:R-:W-:Y:S02]  /*05e0*/  CS2R R44, SRZ ;  /* 0x00000000002c7805 */ /* 0x000fe4000001ff00 */
[----:B------:R-:W-:-:S02]  /*05f0*/  CS2R R46, SRZ ;  /* 0x00000000002e7805 */ /* 0x000fc4000001ff00 */
[----:B------:R-:W-:Y:S02]  /*0600*/  CS2R R40, SRZ ;  /* 0x0000000000287805 */ /* 0x000fe4000001ff00 */
        /* <DEDUP_REMOVED lines=9> */
[----:B------:R-:W-:Y:S01]  /*06a0*/  LOP3.LUT R62, R62, 0x60, RZ, 0xc0, !PT ;  /* 0x000000603e3e7812 */ /* 0x000fe200078ec0ff */
[----:B------:R-:W-:Y:S06]  /*06b0*/  BRA `(.L_x_1) ;  /* 0x0000007000447947 */ /* 0x000fec0003800000 */
.L_x_0:
[----:B------:R-:W-:Y:S01]  /*06c0*/  IABS R4, R53 ;  /* 0x0000003500047213 */ /* 0x000fe20000000000 */
[----:B------:R-:W-:Y:S01]  /*06d0*/  IMAD.MOV.U32 R12, RZ, RZ, RZ ;  /* 0x000000ffff0c7224 */ /* 0x000fe200078e00ff */
[----:B------:R-:W-:Y:S01]  /*06e0*/  LEA.HI R6, R5, R2, RZ, 0x1b ;  /* 0x0000000205067211 */ /* 0x000fe200078fd8ff */
[----:B------:R-:W-:Y:S01]  /*06f0*/  ULDC UR5, c[0x0][0x240] ;  /* 0x0000900000057ab9 */ /* 0x000fe20000000800 */
[----:B------:R-:W0:Y:S01]  /*0700*/  I2F.RP R8, R4 ;  /* 0x0000000400087306 */ /* 0x000e220000209400 */
[----:B------:R-:W-:Y:S01]  /*0710*/  IABS R103, R52 ;  /* 0x0000003400677213 */ /* 0x000fe20000000000 */
[----:B------:R-:W-:Y:S01]  /*0720*/  ULDC.64 UR8, c[0x0][0x218] ;  /* 0x0000860000087ab9 */ /* 0x000fe20000000a00 */
[C---:B------:R-:W-:Y:S01]  /*0730*/  VIADD R7, R6.reuse, 0xfc ;  /* 0x000000fc06077836 */ /* 0x040fe20000000000 */
[----:B------:R-:W-:Y:S01]  /*0740*/  IABS R101, R6 ;  /* 0x0000000600657213 */ /* 0x000fe20000000000 */
[C---:B------:R-:W-:Y:S01]  /*0750*/  VIADD R10, R6.reuse, 0xf8 ;  /* 0x000000f8060a7836 */ /* 0x040fe20000000000 */
[----:B------:R-:W-:Y:S01]  /*0760*/  ULDC UR61, c[0x0][0x234] ;  /* 0x00008d00003d7ab9 */ /* 0x000fe20000000800 */
[C---:B------:R-:W-:Y:S01]  /*0770*/  VIADD R11, R6.reuse, 0xf4 ;  /* 0x000000f4060b7836 */ /* 0x040fe20000000000 */
[----:B------:R-:W-:Y:S01]  /*0780*/  IABS R15, R7 ;  /* 0x00000007000f7213 */ /* 0x000fe20000000000 */
[C---:B------:R-:W-:Y:S01]  /*0790*/  VIADD R16, R6.reuse, 0xf0 ;  /* 0x000000f006107836 */ /* 0x040fe20000000000 */
[----:B------:R-:W-:Y:S01]  /*07a0*/  IABS R17, R10 ;  /* 0x0000000a00117213 */ /* 0x000fe20000000000 */
[C---:B------:R-:W-:Y:S01]  /*07b0*/  VIADD R18, R6.reuse, 0xec ;  /* 0x000000ec06127836 */ /* 0x040fe20000000000 */
[----:B------:R-:W-:Y:S01]  /*07c0*/  IABS R19, R11 ;  /* 0x0000000b00137213 */ /* 0x000fe20000000000 */
[C---:B------:R-:W-:Y:S01]  /*07d0*/  VIADD R20, R6.reuse, 0xe4 ;  /* 0x000000e406147836 */ /* 0x040fe20000000000 */
[----:B------:R-:W-:Y:S01]  /*07e0*/  ISETP.GE.AND P2, PT, R7, RZ, PT ;  /* 0x000000ff0700720c */ /* 0x000fe20003f46270 */
[----:B0-----:R-:W0:Y:S01]  /*07f0*/  MUFU.RCP R8, R8 ;  /* 0x0000000800087308 */ /* 0x001e220000001000 */
[C---:B------:R-:W-:Y:S01]  /*0800*/  VIADD R7, R6.reuse, 0xe8 ;  /* 0x000000e806077836 */ /* 0x040fe20000000000 */
[----:B------:R-:W-:Y:S01]  /*0810*/  ISETP.GE.AND P4, PT, R11, RZ, PT ;  /* 0x000000ff0b00720c */ /* 0x000fe20003f86270 */
[C---:B------:R-:W-:Y:S01]  /*0820*/  VIADD R26, R6.reuse, 0xcc ;  /* 0x000000cc061a7836 */ /* 0x040fe20000000000 */
[----:B------:R-:W-:Y:S01]  /*0830*/  ULDC.64 UR10, c[0x0][0x210] ;  /* 0x00008400000a7ab9 */ /* 0x000fe20000000a00 */
[----:B------:R-:W-:-:S02]  /*0840*/  VIADD R24, R6, 0xd0 ;  /* 0x000000d006187836 */ /* 0x000fc40000000000 */
[C---:B------:R-:W-:Y:S01]  /*0850*/  VIADD R28, R6.reuse, 0xc8 ;  /* 0x000000c8061c7836 */ /* 0x040fe20000000000 */
[----:B------:R-:W-:Y:S01]  /*0860*/  IABS R25, R26 ;  /* 0x0000001a00197213 */ /* 0x000fe20000000000 */
[C---:B------:R-:W-:Y:S02]  /*0870*/  VIADD R30, R6.reuse, 0xb8 ;  /* 0x000000b8061e7836 */ /* 0x040fe40000000000 */
[C---:B------:R-:W-:Y:S01]  /*0880*/  VIADD R32, R6.reuse, 0xb4 ;  /* 0x000000b406207836 */ /* 0x040fe20000000000 */
[----:B------:R-:W-:Y:S01]  /*0890*/  IABS R27, R28 ;  /* 0x0000001c001b7213 */ /* 0x000fe20000000000 */
[C---:B------:R-:W-:Y:S01]  /*08a0*/  VIADD R34, R6.reuse, 0xb0 ;  /* 0x000000b006227836 */ /* 0x040fe20000000000 */
[----:B------:R-:W-:Y:S01]  /*08b0*/  IABS R29, R30 ;  /* 0x0000001e001d7213 */ /* 0x000fe20000000000 */
[----:B------:R-:W-:Y:S01]  /*08c0*/  VIADD R36, R6, 0xac ;  /* 0x000000ac06247836 */ /* 0x000fe20000000000 */
[----:B------:R-:W-:Y:S01]  /*08d0*/  IABS R31, R32 ;  /* 0x00000020001f7213 */ /* 0x000fe20000000000 */
[----:B0-----:R-:W-:-:S02]  /*08e0*/  VIADD R13, R8, 0xffffffe ;  /* 0x0ffffffe080d7836 */ /* 0x001fc40000000000 */
[C---:B------:R-:W-:Y:S02]  /*08f0*/  VIADD R37, R6.reuse, 0xa8 ;  /* 0x000000a806257836 */ /* 0x040fe40000000000 */
[C---:B------:R-:W-:Y:S02]  /*0900*/  VIADD R38, R6.reuse, 0xa4 ;  /* 0x000000a406267836 */ /* 0x040fe40000000000 */
[----:B------:R-:W0:Y:S01]  /*0910*/  F2I.FTZ.U32.TRUNC.NTZ R13, R13 ;  /* 0x0000000d000d7305 */ /* 0x000e22000021f000 */
[----:B------:R-:W-:Y:S01]  /*0920*/  IABS R33, R37 ;  /* 0x0000002500217213 */ /* 0x000fe20000000000 */
[C---:B------:R-:W-:Y:S01]  /*0930*/  VIADD R39, R6.reuse, 0xa0 ;  /* 0x000000a006277836 */ /* 0x040fe20000000000 */
[----:B------:R-:W-:Y:S01]  /*0940*/  IABS R35, R38 ;  /* 0x0000002600237213 */ /* 0x000fe20000000000 */
[C---:B------:R-:W-:Y:S02]  /*0950*/  VIADD R40, R6.reuse, 0x88 ;  /* 0x0000008806287836 */ /* 0x040fe40000000000 */
[----:B------:R-:W-:-:S02]  /*0960*/  VIADD R42, R6, 0x84 ;  /* 0x00000084062a7836 */ /* 0x000fc40000000000 */
[C---:B------:R-:W-:Y:S01]  /*0970*/  VIADD R44, R6.reuse, 0x80 ;  /* 0x00000080062c7836 */ /* 0x040fe20000000000 */
[----:B------:R-:W-:Y:S01]  /*0980*/  IABS R41, R40 ;  /* 0x0000002800297213 */ /* 0x000fe20000000000 */
[C---:B------:R-:W-:Y:S01]  /*0990*/  VIADD R46, R6.reuse, 0x7c ;  /* 0x0000007c062e7836 */ /* 0x040fe20000000000 */
[----:B------:R-:W-:Y:S01]  /*09a0*/  IABS R43, R42 ;  /* 0x0000002a002b7213 */ /* 0x000fe20000000000 */
[C---:B------:R-:W-:Y:S02]  /*09b0*/  VIADD R47, R6.reuse, 0x78 ;  /* 0x00000078062f7836 */ /* 0x040fe40000000000 */
[C---:B------:R-:W-:Y:S02]  /*09c0*/  VIADD R48, R6.reuse, 0x6c ;  /* 0x0000006c06307836 */ /* 0x040fe40000000000 */
[----:B0-----:R-:W-:Y:S01]  /*09d0*/  IMAD.MOV R9, RZ, RZ, -R13 ;  /* 0x000000ffff097224 */ /* 0x001fe200078e0a0d */
[----:B------:R-:W-:Y:S01]  /*09e0*/  IABS R45, R47 ;  /* 0x0000002f002d7213 */ /* 0x000fe20000000000 */
[----:B------:R-:W-:Y:S01]  /*09f0*/  VIADD R50, R6, 0x68 ;  /* 0x0000006806327836 */ /* 0x000fe20000000000 */
[----:B------:R-:W-:Y:S01]  /*0a00*/  IABS R49, R48 ;  /* 0x0000003000317213 */ /* 0x000fe20000000000 */
[----:B------:R-:W-:-:S02]  /*0a10*/  IMAD R9, R9, R4, RZ ;  /* 0x0000000409097224 */ /* 0x000fc400078e02ff */
[----:B------:R-:W-:Y:S01]  /*0a20*/  VIADD R56, R6, 0x60 ;  /* 0x0000006006387836 */ /* 0x000fe20000000000 */
[----:B------:R-:W-:Y:S01]  /*0a30*/  IABS R51, R50 ;  /* 0x0000003200337213 */ /* 0x000fe20000000000 */
[----:B------:R-:W-:-:S04]  /*0a40*/  IMAD.HI.U32 R12, R13, R9, R12 ;  /* 0x000000090d0c7227 */ /* 0x000fc800078e000c */
[----:B------:R-:W-:Y:S02]  /*0a50*/  VIADD R54, R6, 0x64 ;  /* 0x0000006406367836 */ /* 0x000fe40000000000 */
[----:B------:R-:W-:-:S03]  /*0a60*/  IMAD.HI.U32 R8, R12, R15, RZ ;  /* 0x0000000f0c087227 */ /* 0x000fc600078e00ff */
[----:B------:R-:W-:Y:S01]  /*0a70*/  IABS R55, R54 ;  /* 0x0000003600377213 */ /* 0x000fe20000000000 */
[----:B------:R-:W-:-:S04]  /*0a80*/  IMAD.HI.U32 R9, R12, R17, RZ ;  /* 0x000000110c097227 */ /* 0x000fc800078e00ff */
[----:B------:R-:W-:Y:S02]  /*0a90*/  IMAD.MOV R8, RZ, RZ, -R8 ;  /* 0x000000ffff087224 */ /* 0x000fe400078e0a08 */
[----:B------:R-:W-:-:S04]  /*0aa0*/  IMAD.HI.U32 R13, R12, R19, RZ ;  /* 0x000000130c0d7227 */ /* 0x000fc800078e00ff */
[----:B------:R-:W-:Y:S02]  /*0ab0*/  IMAD.MOV R14, RZ, RZ, -R9 ;  /* 0x000000ffff0e7224 */ /* 0x000fe400078e0a09 */
[C---:B------:R-:W-:Y:S02]  /*0ac0*/  IMAD R9, R4.reuse, R8, R15 ;  /* 0x0000000804097224 */ /* 0x040fe400078e020f */
[----:B------:R-:W-:Y:S02]  /*0ad0*/  IMAD.MOV R13, RZ, RZ, -R13 ;  /* 0x000000ffff0d7224 */ /* 0x000fe400078e0a0d */
[C---:B------:R-:W-:Y:S01]  /*0ae0*/  IMAD R8, R4.reuse, R14, R17 ;  /* 0x0000000e04087224 */ /* 0x040fe200078e0211 */
[C---:B------:R-:W-:Y:S01]  /*0af0*/  ISETP.GT.U32.AND P0, PT, R4.reuse, R9, PT ;  /* 0x000000090400720c */ /* 0x040fe20003f04070 */
[----:B------:R-:W-:Y:S01]  /*0b00*/  IMAD R13, R4, R13, R19 ;  /* 0x0000000d040d7224 */ /* 0x000fe200078e0213 */
[----:B------:R-:W-:Y:S01]  /*0b10*/  IABS R17, R16 ;  /* 0x0000001000117213 */ /* 0x000fe20000000000 */
[----:B------:R-:W-:Y:S01]  /*0b20*/  IMAD.HI.U32 R22, R12, R27, RZ ;  /* 0x0000001b0c167227 */ /* 0x000fe200078e00ff */
[----:B------:R-:W-:-:S02]  /*0b30*/  ISETP.GT.U32.AND P1, PT, R4, R8, PT ;  /* 0x000000080400720c */ /* 0x000fc40003f24070 */
[----:B------:R-:W-:Y:S01]  /*0b40*/  ISETP.GT.U32.AND P3, PT, R4, R13, PT ;  /* 0x0000000d0400720c */ /* 0x000fe20003f64070 */
[----:B------:R-:W-:Y:S01]  /*0b50*/  IMAD.HI.U32 R14, R12, R17, RZ ;  /* 0x000000110c0e7227 */ /* 0x000fe200078e00ff */
[----:B------:R-:W-:-:S03]  /*0b60*/  IABS R19, R18 ;  /* 0x0000001200137213 */ /* 0x000fc60000000000 */
[----:B------:R-:W-:Y:S02]  /*0b70*/  IMAD.MOV R14, RZ, RZ, -R14 ;  /* 0x000000ffff0e7224 */ /* 0x000fe400078e0a0e */
[----:B------:R-:W-:Y:S02]  /*0b80*/  @!P0 IMAD.IADD R9, R9, 0x1, -R4 ;  /* 0x0000000109098824 */ /* 0x000fe400078e0a04 */
[----:B------:R-:W-:-:S03]  /*0b90*/  IMAD.HI.U32 R15, R12, R19, RZ ;  /* 0x000000130c0f7227 */ /* 0x000fc600078e00ff */
[----:B------:R-:W-:Y:S01]  /*0ba0*/  ISETP.GT.U32.AND P5, PT, R4, R9, PT ;  /* 0x000000090400720c */ /* 0x000fe20003fa4070 */
[--C-:B------:R-:W-:Y:S01]  /*0bb0*/  @!P1 IMAD.IADD R8, R8, 0x1, -R4.reuse ;  /* 0x0000000108089824 */ /* 0x100fe200078e0a04 */
[----:B------:R-:W-:Y:S01]  /*0bc0*/  ISETP.GE.AND P1, PT, R10, RZ, PT ;  /* 0x000000ff0a00720c */ /* 0x000fe20003f26270 */
[----:B------:R-:W-:Y:S02]  /*0bd0*/  @!P3 IMAD.IADD R13, R13, 0x1, -R4 ;  /* 0x000000010d0db824 */ /* 0x000fe400078e0a04 */
[C---:B------:R-:W-:Y:S01]  /*0be0*/  IMAD R10, R4.reuse, R14, R17 ;  /* 0x0000000e040a7224 */ /* 0x040fe200078e0211 */
[----:B------:R-:W-:Y:S01]  /*0bf0*/  IABS R17, R7 ;  /* 0x0000000700117213 */ /* 0x000fe20000000000 */
[----:B------:R-:W-:Y:S01]  /*0c00*/  IMAD.MOV R15, RZ, RZ, -R15 ;  /* 0x000000ffff0f7224 */ /* 0x000fe200078e0a0f */
[C---:B------:R-:W-:Y:S01]  /*0c10*/  ISETP.GT.U32.AND P6, PT, R4.reuse, R13, PT ;  /* 0x0000000d0400720c */ /* 0x040fe20003fc4070 */
[----:B------:R-:W-:Y:S01]  /*0c20*/  IMAD.MOV R22, RZ, RZ, -R22 ;  /* 0x000000ffff167224 */ /* 0x000fe200078e0a16 */
[C---:B------:R-:W-:Y:S01]  /*0c30*/  ISETP.GT.U32.AND P3, PT, R4.reuse, R10, PT ;  /* 0x0000000a0400720c */ /* 0x040fe20003f64070 */
[C---:B------:R-:W-:Y:S01]  /*0c40*/  IMAD R15, R4.reuse, R15, R19 ;  /* 0x0000000f040f7224 */ /* 0x040fe200078e0213 */
[----:B------:R-:W-:Y:S01]  /*0c50*/  ISETP.GT.U32.AND P0, PT, R4, R8, PT ;  /* 0x000000080400720c */ /* 0x000fe20003f04070 */
[----:B------:R-:W-:Y:S01]  /*0c60*/  @!P5 IMAD.IADD R9, R9, 0x1, -R4 ;  /* 0x000000010909d824 */ /* 0x000fe200078e0a04 */
[----:B------:R-:W-:Y:S01]  /*0c70*/  IABS R19, R20 ;  /* 0x0000001400137213 */ /* 0x000fe20000000000 */
[----:B------:R-:W-:Y:S01]  /*0c80*/  IMAD.HI.U32 R11, R12, R17, RZ ;  /* 0x000000110c0b7227 */ /* 0x000fe200078e00ff */
[----:B------:R-:W-:-:S03]  /*0c90*/  ISETP.GT.U32.AND P5, PT, R4, R15, PT ;  /* 0x0000000f0400720c */ /* 0x000fc60003fa4070 */
[----:B------:R-:W-:Y:S02]  /*0ca0*/  IMAD.MOV R11, RZ, RZ, -R11 ;  /* 0x000000ffff0b7224 */ /* 0x000fe400078e0a0b */
[--C-:B------:R-:W-:Y:S01]  /*0cb0*/  @!P6 IMAD.IADD R13, R13, 0x1, -R4.reuse ;  /* 0x000000010d0de824 */ /* 0x100fe200078e0a04 */
[----:B------:R-:W-:Y:S01]  /*0cc0*/  ISETP.GE.AND P6, PT, R18, RZ, PT ;  /* 0x000000ff1200720c */ /* 0x000fe20003fc6270 */
[----:B------:R-:W-:Y:S01]  /*0cd0*/  @!P3 IMAD.IADD R10, R10, 0x1, -R4 ;  /* 0x000000010a0ab824 */ /* 0x000fe200078e0a04 */
[----:B------:R-:W-:Y:S01]  /*0ce0*/  ISETP.GE.AND P3, PT, R7, RZ, PT ;  /* 0x000000ff0700720c */ /* 0x000fe20003f66270 */
[----:B------:R-:W-:Y:S02]  /*0cf0*/  IMAD.MOV.U32 R7, RZ, RZ, R9 ;  /* 0x000000ffff077224 */ /* 0x000fe400078e0009 */
[----:B------:R-:W-:Y:S02]  /*0d00*/  IMAD R17, R4, R11, R17 ;  /* 0x0000000b04117224 */ /* 0x000fe400078e0211 */
[----:B------:R-:W-:-:S02]  /*0d10*/  IMAD.MOV.U32 R9, RZ, RZ, R13 ;  /* 0x000000ffff097224 */ /* 0x000fc400078e000d */
[--C-:B------:R-:W-:Y:S02]  /*0d20*/  @!P5 IMAD.IADD R15, R15, 0x1, -R4.reuse ;  /* 0x000000010f0fd824 */ /* 0x100fe400078e0a04 */
[----:B------:R-:W-:Y:S01]  /*0d30*/  @!P2 IMAD.MOV R7, RZ, RZ, -R7 ;  /* 0x000000ffff07a224 */ /* 0x000fe200078e0a07 */
[C---:B------:R-:W-:Y:S01]  /*0d40*/  ISETP.GT.U32.AND P2, PT, R4.reuse, R10, PT ;  /* 0x0000000a0400720c */ /* 0x040fe20003f44070 */
[----:B------:R-:W-:Y:S01]  /*0d50*/  @!P4 IMAD.MOV R9, RZ, RZ, -R9 ;  /* 0x000000ffff09c224 */ /* 0x000fe200078e0a09 */
[----:B------:R-:W-:Y:S01]  /*0d60*/  ISETP.GT.U32.AND P4, PT, R4, R17, PT ;  /* 0x000000110400720c */ /* 0x000fe20003f84070 */
[----:B------:R-:W-:Y:S01]  /*0d70*/  @!P0 IMAD.IADD R8, R8, 0x1, -R4 ;  /* 0x0000000108088824 */ /* 0x000fe200078e0a04 */
[----:B------:R-:W-:Y:S01]  /*0d80*/  ISETP.GT.U32.AND P5, PT, R4, R15, PT ;  /* 0x0000000f0400720c */ /* 0x000fe20003fa4070 */
[----:B------:R-:W-:Y:S01]  /*0d90*/  IMAD.HI.U32 R14, R12, R19, RZ ;  /* 0x000000130c0e7227 */ /* 0x000fe200078e00ff */
[----:B------:R-:W-:-:S03]  /*0da0*/  ISETP.GE.AND P0, PT, R16, RZ, PT ;  /* 0x000000ff1000720c */ /* 0x000fc60003f06270 */
[----:B------:R-:W-:Y:S02]  /*0db0*/  IMAD.MOV R14, RZ, RZ, -R14 ;  /* 0x000000ffff0e7224 */ /* 0x000fe400078e0a0e */
[----:B------:R-:W-:Y:S02]  /*0dc0*/  VIADD R11, R6, 0xe0 ;  /* 0x000000e0060b7836 */ /* 0x000fe40000000000 */
[----:B------:R-:W-:Y:S02]  /*0dd0*/  IMAD R14, R4, R14, R19 ;  /* 0x0000000e040e7224 */ /* 0x000fe400078e0213 */
[----:B------:R-:W-:Y:S01]  /*0de0*/  VIADD R13, R6, 0xdc ;  /* 0x000000dc060d7836 */ /* 0x000fe20000000000 */
[----:B------:R-:W-:Y:S01]  /*0df0*/  IABS R19, R11 ;  /* 0x0000000b00137213 */ /* 0x000fe20000000000 */
[--C-:B------:R-:W-:Y:S01]  /*0e00*/  @!P2 IMAD.IADD R10, R10, 0x1, -R4.reuse ;  /* 0x000000010a0aa824 */ /* 0x100fe200078e0a04 */
[----:B------:R-:W-:Y:S01]  /*0e10*/  ISETP.GE.AND P2, PT, R11, RZ, PT ;  /* 0x000000ff0b00720c */ /* 0x000fe20003f46270 */
[--C-:B------:R-:W-:Y:S01]  /*0e20*/  @!P4 IMAD.IADD R17, R17, 0x1, -R4.reuse ;  /* 0x000000011111c824 */ /* 0x100fe200078e0a04 */
[----:B------:R-:W-:Y:S01]  /*0e30*/  IABS R21, R13 ;  /* 0x0000000d00157213 */ /* 0x000fe20000000000 */
[----:B------:R-:W-:Y:S01]  /*0e40*/  @!P5 IMAD.IADD R15, R15, 0x1, -R4 ;  /* 0x000000010f0fd824 */ /* 0x000fe200078e0a04 */
[----:B------:R-:W-:Y:S01]  /*0e50*/  ISETP.GT.U32.AND P5, PT, R4, R14, PT ;  /* 0x0000000e0400720c */ /* 0x000fe20003fa4070 */
[----:B------:R-:W-:Y:S01]  /*0e60*/  @!P0 IMAD.MOV R10, RZ, RZ, -R10 ;  /* 0x000000ffff0a8224 */ /* 0x000fe200078e0a0a */
[----:B------:R-:W-:Y:S01]  /*0e70*/  ISETP.GE.AND P0, PT, R13, RZ, PT ;  /* 0x000000ff0d00720c */ /* 0x000fe20003f06270 */
[----:B------:R-:W-:Y:S01]  /*0e80*/  IMAD.HI.U32 R13, R12, R19, RZ ;  /* 0x000000130c0d7227 */ /* 0x000fe200078e00ff */
[----:B------:R-:W-:-:S03]  /*0e90*/  ISETP.GT.U32.AND P4, PT, R4, R17, PT ;  /* 0x000000110400720c */ /* 0x000fc60003f84070 */
[----:B------:R-:W-:Y:S01]  /*0ea0*/  @!P1 IMAD.MOV R8, RZ, RZ, -R8 ;  /* 0x000000ffff089224 */ /* 0x000fe200078e0a08 */
[----:B------:R-:W-:Y:S01]  /*0eb0*/  ISETP.GE.AND P1, PT, R20, RZ, PT ;  /* 0x000000ff1400720c */ /* 0x000fe20003f26270 */
[----:B------:R-:W-:Y:S02]  /*0ec0*/  VIADD R20, R6, 0xd8 ;  /* 0x000000d806147836 */ /* 0x000fe40000000000 */
[----:B------:R-:W-:Y:S02]  /*0ed0*/  IMAD.MOV R13, RZ, RZ, -R13 ;  /* 0x000000ffff0d7224 */ /* 0x000fe400078e0a0d */
[----:B------:R-:W-:Y:S01]  /*0ee0*/  IMAD.MOV.U32 R11, RZ, RZ, R15 ;  /* 0x000000ffff0b7224 */ /* 0x000fe200078e000f */
[----:B------:R-:W-:Y:S01]  /*0ef0*/  IABS R23, R20 ;  /* 0x0000001400177213 */ /* 0x000fe20000000000 */
[----:B------:R-:W-:Y:S02]  /*0f00*/  IMAD R15, R4, R13, R19 ;  /* 0x0000000d040f7224 */ /* 0x000fe400078e0213 */
[----:B------:R-:W-:-:S02]  /*0f10*/  @!P5 IMAD.IADD R14, R14, 0x1, -R4 ;  /* 0x000000010e0ed824 */ /* 0x000fc400078e0a04 */
[----:B------:R-:W-:Y:S01]  /*0f20*/  @!P4 IMAD.IADD R17, R17, 0x1, -R4 ;  /* 0x000000011111c824 */ /* 0x000fe200078e0a04 */
[----:B------:R-:W-:Y:S01]  /*0f30*/  ISETP.GT.U32.AND P4, PT, R4, R15, PT ;  /* 0x0000000f0400720c */ /* 0x000fe20003f84070 */
[----:B------:R-:W-:Y:S01]  /*0f40*/  IMAD.HI.U32 R18, R12, R23, RZ ;  /* 0x000000170c127227 */ /* 0x000fe200078e00ff */
[----:B------:R-:W-:-:S03]  /*0f50*/  ISETP.GT.U32.AND P5, PT, R4, R14, PT ;  /* 0x0000000e0400720c */ /* 0x000fc60003fa4070 */
[----:B------:R-:W-:-:S04]  /*0f60*/  IMAD.HI.U32 R16, R12, R21, RZ ;  /* 0x000000150c107227 */ /* 0x000fc800078e00ff */
[----:B------:R-:W-:Y:S02]  /*0f70*/  IMAD.MOV R18, RZ, RZ, -R18 ;  /* 0x000000ffff127224 */ /* 0x000fe400078e0a12 */
[----:B------:R-:W-:Y:S02]  /*0f80*/  IMAD.MOV R16, RZ, RZ, -R16 ;  /* 0x000000ffff107224 */ /* 0x000fe400078e0a10 */
[C---:B------:R-:W-:Y:S01]  /*0f90*/  IMAD R19, R4.reuse, R18, R23 ;  /* 0x0000001204137224 */ /* 0x040fe200078e0217 */
[----:B------:R-:W-:Y:S01]  /*0fa0*/  IABS R23, R24 ;  /* 0x0000001800177213 */ /* 0x000fe20000000000 */
[C---:B------:R-:W-:Y:S02]  /*0fb0*/  IMAD R16, R4.reuse, R16, R21 ;  /* 0x0000001004107224 */ /* 0x040fe400078e0215 */
[--C-:B------:R-:W-:Y:S01]  /*0fc0*/  @!P4 IMAD.IADD R15, R15, 0x1, -R4.reuse ;  /* 0x000000010f0fc824 */ /* 0x100fe200078e0a04 */
[----:B------:R-:W-:Y:S01]  /*0fd0*/  ISETP.GT.U32.AND P4, PT, R4, R19, PT ;  /* 0x000000130400720c */ /* 0x000fe20003f84070 */
[----:B------:R-:W-:Y:S01]  /*0fe0*/  @!P6 IMAD.MOV R11, RZ, RZ, -R11 ;  /* 0x000000ffff0be224 */ /* 0x000fe200078e0a0b */
[----:B------:R-:W-:Y:S01]  /*0ff0*/  ISETP.GE.AND P6, PT, R20, RZ, PT ;  /* 0x000000ff1400720c */ /* 0x000fe20003fc6270 */
[----:B------:R-:W-:Y:S01]  /*1000*/  @!P5 IMAD.IADD R14, R14, 0x1, -R4 ;  /* 0x000000010e0ed824 */ /* 0x000fe200078e0a04 */
[----:B------:R-:W-:Y:S01]  /*1010*/  ISETP.GT.U32.AND P5, PT, R4, R16, PT ;  /* 0x000000100400720c */ /* 0x000fe20003fa4070 */
[----:B------:R-:W-:-:S02]  /*1020*/  VIADD R20, R6, 0xd4 ;  /* 0x000000d406147836 */ /* 0x000fc40000000000 */
[----:B------:R-:W-:Y:S02]  /*1030*/  IMAD.MOV.U32 R13, RZ, RZ, R17 ;  /* 0x000000ffff0d7224 */ /* 0x000fe400078e0011 */
[----:B------:R-:W-:Y:S01]  /*1040*/  @!P1 IMAD.MOV R14, RZ, RZ, -R14 ;  /* 0x000000ffff0e9224 */ /* 0x000fe200078e0a0e */
[----:B------:R-:W-:Y:S01]  /*1050*/  IABS R21, R20 ;  /* 0x0000001400157213 */ /* 0x000fe20000000000 */
[----:B------:R-:W-:Y:S01]  /*1060*/  @!P3 IMAD.MOV R13, RZ, RZ, -R13 ;  /* 0x000000ffff0db224 */ /* 0x000fe200078e0a0d */
[----:B------:R-:W-:Y:S01]  /*1070*/  ISETP.GT.U32.AND P3, PT, R4, R15, PT ;  /* 0x0000000f0400720c */ /* 0x000fe20003f64070 */
[----:B------:R-:W-:Y:S01]  /*1080*/  @!P4 IMAD.IADD R19, R19, 0x1, -R4 ;  /* 0x000000011313c824 */ /* 0x000fe200078e0a04 */
[----:B------:R-:W-:Y:S01]  /*1090*/  ISETP.GE.AND P1, PT, R20, RZ, PT ;  /* 0x000000ff1400720c */ /* 0x000fe20003f26270 */
[----:B------:R-:W-:-:S03]  /*10a0*/  IMAD.HI.U32 R17, R12, R21, RZ ;  /* 0x000000150c117227 */ /* 0x000fc600078e00ff */
[----:B------:R-:W-:Y:S01]  /*10b0*/  ISETP.GT.U32.AND P4, PT, R4, R19, PT ;  /* 0x000000130400720c */ /* 0x000fe20003f84070 */
[----:B------:R-:W-:Y:S02]  /*10c0*/  @!P5 IMAD.IADD R16, R16, 0x1, -R4 ;  /* 0x000000011010d824 */ /* 0x000fe400078e0a04 */
[----:B------:R-:W-:Y:S02]  /*10d0*/  IMAD.MOV R17, RZ, RZ, -R17 ;  /* 0x000000ffff117224 */ /* 0x000fe400078e0a11 */
[----:B------:R-:W-:Y:S01]  /*10e0*/  IMAD.HI.U32 R20, R12, R25, RZ ;  /* 0x000000190c147227 */ /* 0x000fe200078e00ff */
[----:B------:R-:W-:-:S03]  /*10f0*/  ISETP.GT.U32.AND P5, PT, R4, R16, PT ;  /* 0x000000100400720c */ /* 0x000fc60003fa4070 */
[----:B------:R-:W-:Y:S02]  /*1100*/  IMAD R18, R4, R17, R21 ;  /* 0x0000001104127224 */ /* 0x000fe400078e0215 */
[----:B------:R-:W-:Y:S02]  /*1110*/  @!P3 IMAD.IADD R15, R15, 0x1, -R4 ;  /* 0x000000010f0fb824 */ /* 0x000fe400078e0a04 */
[----:B------:R-:W-:Y:S01]  /*1120*/  IMAD.HI.U32 R17, R12, R23, RZ ;  /* 0x000000170c117227 */ /* 0x000fe200078e00ff */
[----:B------:R-:W-:-:S03]  /*1130*/  ISETP.GT.U32.AND P3, PT, R4, R18, PT ;  /* 0x000000120400720c */ /* 0x000fc60003f64070 */
[----:B------:R-:W-:Y:S02]  /*1140*/  IMAD.MOV R20, RZ, RZ, -R20 ;  /* 0x000000ffff147224 */ /* 0x000fe400078e0a14 */
[----:B------:R-:W-:Y:S02]  /*1150*/  IMAD.MOV R17, RZ, RZ, -R17 ;  /* 0x000000ffff117224 */ /* 0x000fe400078e0a11 */
[----:B------:R-:W-:Y:S02]  /*1160*/  IMAD R20, R4, R20, R25 ;  /* 0x0000001404147224 */ /* 0x000fe400078e0219 */
[--C-:B------:R-:W-:Y:S02]  /*1170*/  @!P4 IMAD.IADD R19, R19, 0x1, -R4.reuse ;  /* 0x000000011313c824 */ /* 0x100fe400078e0a04 */
[----:B------:R-:W-:Y:S01]  /*1180*/  @!P5 IMAD.IADD R16, R16, 0x1, -R4 ;  /* 0x000000011010d824 */ /* 0x000fe200078e0a04 */
[----:B------:R-:W-:Y:S01]  /*1190*/  ISETP.GE.AND P5, PT, R24, RZ, PT ;  /* 0x000000ff1800720c */ /* 0x000fe20003fa6270 */
[C---:B------:R-:W-:Y:S01]  /*11a0*/  IMAD R21, R4.reuse, R17, R23 ;  /* 0x0000001104157224 */ /* 0x040fe200078e0217 */
[C---:B------:R-:W-:Y:S01]  /*11b0*/  ISETP.GT.U32.AND P4, PT, R4.reuse, R20, PT ;  /* 0x000000140400720c */ /* 0x040fe20003f84070 */
[----:B------:R-:W-:-:S02]  /*11c0*/  IMAD R23, R4, R22, R27 ;  /* 0x0000001604177224 */ /* 0x000fc400078e021b */
[----:B------:R-:W-:Y:S02]  /*11d0*/  IMAD.MOV.U32 R17, RZ, RZ, R19 ;  /* 0x000000ffff117224 */ /* 0x000fe400078e0013 */
[----:B------:R-:W-:Y:S02]  /*11e0*/  VIADD R24, R6, 0xc4 ;  /* 0x000000c406187836 */ /* 0x000fe40000000000 */
[----:B------:R-:W-:Y:S01]  /*11f0*/  @!P3 IMAD.IADD R18, R18, 0x1, -R4 ;  /* 0x000000011212b824 */ /* 0x000fe200078e0a04 */
[C---:B------:R-:W-:Y:S01]  /*1200*/  ISETP.GT.U32.AND P3, PT, R4.reuse, R21, PT ;  /* 0x000000150400720c */ /* 0x040fe20003f64070 */
[----:B------:R-:W-:Y:S01]  /*1210*/  @!P6 IMAD.MOV R17, RZ, RZ, -R17 ;  /* 0x000000ffff11e224 */ /* 0x000fe200078e0a11 */
[----:B------:R-:W-:Y:S01]  /*1220*/  ISETP.GT.U32.AND P6, PT, R4, R23, PT ;  /* 0x000000170400720c */ /* 0x000fe20003fc4070 */
[----:B------:R-:W-:Y:S01]  /*1230*/  @!P0 IMAD.MOV R16, RZ, RZ, -R16 ;  /* 0x000000ffff108224 */ /* 0x000fe200078e0a10 */
[----:B------:R-:W-:Y:S01]  /*1240*/  IABS R25, R24 ;  /* 0x0000001800197213 */ /* 0x000fe20000000000 */
[----:B------:R-:W-:Y:S01]  /*1250*/  @!P2 IMAD.MOV R15, RZ, RZ, -R15 ;  /* 0x000000ffff0fa224 */ /* 0x000fe200078e0a0f */
[----:B------:R-:W-:Y:S01]  /*1260*/  ISETP.GE.AND P0, PT, R26, RZ, PT ;  /* 0x000000ff1a00720c */ /* 0x000fe20003f06270 */
[----:B------:R-:W-:Y:S01]  /*1270*/  VIADD R26, R6, 0xc0 ;  /* 0x000000c0061a7836 */ /* 0x000fe20000000000 */
[----:B------:R-:W-:Y:S01]  /*1280*/  ISETP.GT.U32.AND P2, PT, R4, R18, PT ;  /* 0x000000120400720c */ /* 0x000fe20003f44070 */
[----:B------:R-:W-:-:S03]  /*1290*/  IMAD.HI.U32 R19, R12, R25, RZ ;  /* 0x000000190c137227 */ /* 0x000fc600078e00ff */
[----:B------:R-:W-:Y:S01]  /*12a0*/  IABS R27, R26 ;  /* 0x0000001a001b7213 */ /* 0x000fe20000000000 */
[--C-:B------:R-:W-:Y:S02]  /*12b0*/  @!P4 IMAD.IADD R20, R20, 0x1, -R4.reuse ;  /* 0x000000011414c824 */ /* 0x100fe400078e0a04 */
[----:B------:R-:W-:Y:S02]  /*12c0*/  IMAD.MOV R19, RZ, RZ, -R19 ;  /* 0x000000ffff137224 */ /* 0x000fe400078e0a13 */
[--C-:B------:R-:W-:Y:S01]  /*12d0*/  @!P3 IMAD.IADD R21, R21, 0x1, -R4.reuse ;  /* 0x000000011515b824 */ /* 0x100fe200078e0a04 */
[----:B------:R-:W-:Y:S01]  /*12e0*/  ISETP.GE.AND P3, PT, R24, RZ, PT ;  /* 0x000000ff1800720c */ /* 0x000fe20003f66270 */
[----:B------:R-:W-:Y:S01]  /*12f0*/  @!P6 IMAD.IADD R23, R23, 0x1, -R4 ;  /* 0x000000011717e824 */ /* 0x000fe200078e0a04 */
[C---:B------:R-:W-:Y:S01]  /*1300*/  ISETP.GT.U32.AND P6, PT, R4.reuse, R20, PT ;  /* 0x000000140400720c */ /* 0x040fe20003fc4070 */
[C---:B------:R-:W-:Y:S01]  /*1310*/  IMAD R22, R4.reuse, R19, R25 ;  /* 0x0000001304167224 */ /* 0x040fe200078e0219 */
[----:B------:R-:W-:Y:S01]  /*1320*/  ISETP.GT.U32.AND P4, PT, R4, R21, PT ;  /* 0x000000150400720c */ /* 0x000fe20003f84070 */
[----:B------:R-:W-:-:S04]  /*1330*/  IMAD.HI.U32 R19, R12, R27, RZ ;  /* 0x0000001b0c137227 */ /* 0x000fc800078e00ff */
[----:B------:R-:W-:Y:S02]  /*1340*/  IMAD.MOV R19, RZ, RZ, -R19 ;  /* 0x000000ffff137224 */ /* 0x000fe400078e0a13 */
[----:B------:R-:W-:Y:S01]  /*1350*/  @!P2 IMAD.IADD R18, R18, 0x1, -R4 ;  /* 0x000000011212a824 */ /* 0x000fe200078e0a04 */
[----:B------:R-:W-:Y:S01]  /*1360*/  ISETP.GE.AND P2, PT, R28, RZ, PT ;  /* 0x000000ff1c00720c */ /* 0x000fe20003f46270 */
[C---:B------:R-:W-:Y:S02]  /*1370*/  IMAD R25, R4.reuse, R19, R27 ;  /* 0x0000001304197224 */ /* 0x040fe400078e021b */
[----:B------:R-:W-:Y:S01]  /*1380*/  @!P1 IMAD.MOV R18, RZ, RZ, -R18 ;  /* 0x000000ffff129224 */ /* 0x000fe200078e0a12 */
[----:B------:R-:W-:Y:S01]  /*1390*/  ISETP.GT.U32.AND P1, PT, R4, R23, PT ;  /* 0x000000170400720c */ /* 0x000fe20003f24070 */
[--C-:B------:R-:W-:Y:S01]  /*13a0*/  @!P6 IMAD.IADD R20, R20, 0x1, -R4.reuse ;  /* 0x000000011414e824 */ /* 0x100fe200078e0a04 */
[C---:B------:R-:W-:Y:S01]  /*13b0*/  ISETP.GT.U32.AND P6, PT, R4.reuse, R25, PT ;  /* 0x000000190400720c */ /* 0x040fe20003fc4070 */
[----:B------:R-:W-:Y:S01]  /*13c0*/  @!P4 IMAD.IADD R21, R21, 0x1, -R4 ;  /* 0x000000011515c824 */ /* 0x000fe200078e0a04 */
[----:B------:R-:W-:Y:S01]  /*13d0*/  ISETP.GT.U32.AND P4, PT, R4, R22, PT ;  /* 0x000000160400720c */ /* 0x000fe20003f84070 */
[----:B------:R-:W-:-:S02]  /*13e0*/  VIADD R28, R6, 0xbc ;  /* 0x000000bc061c7836 */ /* 0x000fc40000000000 */
[----:B------:R-:W-:Y:S02]  /*13f0*/  IMAD.MOV.U32 R19, RZ, RZ, R21 ;  /* 0x000000ffff137224 */ /* 0x000fe400078e0015 */
[----:B------:R-:W-:Y:S01]  /*1400*/  @!P0 IMAD.MOV R20, RZ, RZ, -R20 ;  /* 0x000000ffff148224 */ /* 0x000fe200078e0a14 */
[----:B------:R-:W-:Y:S01]  /*1410*/  IABS R24, R28 ;  /* 0x0000001c00187213 */ /* 0x000fe20000000000 */
[----:B------:R-:W-:Y:S02]  /*1420*/  @!P5 IMAD.MOV R19, RZ, RZ, -R19 ;  /* 0x000000ffff13d224 */ /* 0x000fe400078e0a13 */
[--C-:B------:R-:W-:Y:S01]  /*1430*/  @!P1 IMAD.IADD R23, R23, 0x1, -R4.reuse ;  /* 0x0000000117179824 */ /* 0x100fe200078e0a04 */
[----:B------:R-:W-:Y:S01]  /*1440*/  ISETP.GE.AND P1, PT, R26, RZ, PT ;  /* 0x000000ff1a00720c */ /* 0x000fe20003f26270 */
[----:B------:R-:W-:Y:S02]  /*1450*/  @!P6 IMAD.IADD R25, R25, 0x1, -R4 ;  /* 0x000000011919e824 */ /* 0x000fe400078e0a04 */
[----:B------:R-:W-:-:S02]  /*1460*/  IMAD.MOV.U32 R27, RZ, RZ, R24 ;  /* 0x000000ffff1b7224 */ /* 0x000fc400078e0018 */
[----:B------:R-:W-:Y:S01]  /*1470*/  IMAD.HI.U32 R26, R12, R29, RZ ;  /* 0x0000001d0c1a7227 */ /* 0x000fe200078e00ff */
[----:B------:R-:W-:-:S03]  /*1480*/  ISETP.GT.U32.AND P5, PT, R4, R25, PT ;  /* 0x000000190400720c */ /* 0x000fc60003fa4070 */
[----:B------:R-:W-:Y:S01]  /*1490*/  @!P4 IMAD.IADD R22, R22, 0x1, -R4 ;  /* 0x000000011616c824 */ /* 0x000fe200078e0a04 */
[----:B------:R-:W-:Y:S01]  /*14a0*/  ISETP.GE.AND P4, PT, R28, RZ, PT ;  /* 0x000000ff1c00720c */ /* 0x000fe20003f86270 */
[----:B------:R-:W-:-:S03]  /*14b0*/  IMAD.HI.U32 R24, R12, R27, RZ ;  /* 0x0000001b0c187227 */ /* 0x000fc600078e00ff */
[----:B------:R-:W-:Y:S01]  /*14c0*/  ISETP.GT.U32.AND P6, PT, R4, R22, PT ;  /* 0x000000160400720c */ /* 0x000fe20003fc4070 */
[----:B------:R-:W-:-:S04]  /*14d0*/  IMAD.HI.U32 R28, R12, R31, RZ ;  /* 0x0000001f0c1c7227 */ /* 0x000fc800078e00ff */
[----:B------:R-:W-:Y:S02]  /*14e0*/  IMAD.MOV R26, RZ, RZ, -R26 ;  /* 0x000000ffff1a7224 */ /* 0x000fe400078e0a1a */
[----:B------:R-:W-:Y:S02]  /*14f0*/  IMAD.MOV R24, RZ, RZ, -R24 ;  /* 0x000000ffff187224 */ /* 0x000fe400078e0a18 */
[----:B------:R-:W-:Y:S02]  /*1500*/  IMAD.MOV R28, RZ, RZ, -R28 ;  /* 0x000000ffff1c7224 */ /* 0x000fe400078e0a1c */
[C---:B------:R-:W-:Y:S01]  /*1510*/  IMAD R26, R4.reuse, R26, R29 ;  /* 0x0000001a041a7224 */ /* 0x040fe200078e021d */
[----:B------:R-:W-:Y:S01]  /*1520*/  IABS R29, R34 ;  /* 0x00000022001d7213 */ /* 0x000fe20000000000 */
[----:B------:R-:W-:Y:S02]  /*1530*/  IMAD.MOV.U32 R21, RZ, RZ, R23 ;  /* 0x000000ffff157224 */ /* 0x000fe400078e0017 */
[----:B------:R-:W-:-:S02]  /*1540*/  IMAD R27, R4, R24, R27 ;  /* 0x00000018041b7224 */ /* 0x000fc400078e021b */
[C---:B------:R-:W-:Y:S01]  /*1550*/  IMAD R24, R4.reuse, R28, R31 ;  /* 0x0000001c04187224 */ /* 0x040fe200078e021f */
[----:B------:R-:W-:Y:S01]  /*1560*/  IABS R31, R36 ;  /* 0x00000024001f7213 */ /* 0x000fe20000000000 */
[----:B------:R-:W-:Y:S01]  /*1570*/  @!P2 IMAD.MOV R21, RZ, RZ, -R21 ;  /* 0x000000ffff15a224 */ /* 0x000fe200078e0a15 */
[C---:B------:R-:W-:Y:S01]  /*1580*/  ISETP.GT.U32.AND P2, PT, R4.reuse, R26, PT ;  /* 0x0000001a0400720c */ /* 0x040fe20003f44070 */
[----:B------:R-:W-:Y:S01]  /*1590*/  @!P5 IMAD.IADD R25, R25, 0x1, -R4 ;  /* 0x000000011919d824 */ /* 0x000fe200078e0a04 */
[----:B------:R-:W-:Y:S01]  /*15a0*/  ISETP.GT.U32.AND P5, PT, R4, R24, PT ;  /* 0x000000180400720c */ /* 0x000fe20003fa4070 */
[----:B------:R-:W-:Y:S01]  /*15b0*/  IMAD.HI.U32 R23, R12, R29, RZ ;  /* 0x0000001d0c177227 */ /* 0x000fe200078e00ff */
[----:B------:R-:W-:-:S03]  /*15c0*/  ISETP.GT.U32.AND P0, PT, R4, R27, PT ;  /* 0x0000001b0400720c */ /* 0x000fc60003f04070 */
[----:B------:R-:W-:Y:S02]  /*15d0*/  IMAD.MOV R28, RZ, RZ, -R23 ;  /* 0x000000ffff1c7224 */ /* 0x000fe400078e0a17 */
[----:B------:R-:W-:-:S04]  /*15e0*/  IMAD.HI.U32 R23, R12, R31, RZ ;  /* 0x0000001f0c177227 */ /* 0x000fc800078e00ff */
[--C-:B------:R-:W-:Y:S02]  /*15f0*/  @!P2 IMAD.IADD R26, R26, 0x1, -R4.reuse ;  /* 0x000000011a1aa824 */ /* 0x100fe400078e0a04 */
[--C-:B------:R-:W-:Y:S02]  /*1600*/  @!P5 IMAD.IADD R24, R24, 0x1, -R4.reuse ;  /* 0x000000011818d824 */ /* 0x100fe400078e0a04 */
[----:B------:R-:W-:Y:S01]  /*1610*/  @!P0 IMAD.IADD R27, R27, 0x1, -R4 ;  /* 0x000000011b1b8824 */ /* 0x000fe200078e0a04 */
[----:B------:R-:W-:Y:S01]  /*1620*/  ISETP.GT.U32.AND P5, PT, R4, R26, PT ;  /* 0x0000001a0400720c */ /* 0x000fe20003fa4070 */
[----:B------:R-:W-:Y:S01]  /*1630*/  IMAD.MOV R23, RZ, RZ, -R23 ;  /* 0x000000ffff177224 */ /* 0x000fe200078e0a17 */
[----:B------:R-:W-:Y:S01]  /*1640*/  ISETP.GE.AND P0, PT, R32, RZ, PT ;  /* 0x000000ff2000720c */ /* 0x000fe20003f06270 */
[C---:B------:R-:W-:Y:S01]  /*1650*/  IMAD R28, R4.reuse, R28, R29 ;  /* 0x0000001c041c7224 */ /* 0x040fe200078e021d */
[C---:B------:R-:W-:Y:S01]  /*1660*/  ISETP.GT.U32.AND P2, PT, R4.reuse, R27, PT ;  /* 0x0000001b0400720c */ /* 0x040fe20003f44070 */
[----:B------:R-:W-:Y:S01]  /*1670*/  IMAD R29, R4, R23, R31 ;  /* 0x00000017041d7224 */ /* 0x000fe200078e021f */
[----:B------:R-:W-:Y:S01]  /*1680*/  IABS R32, R39 ;  /* 0x0000002700207213 */ /* 0x000fe20000000000 */
[----:B------:R-:W-:-:S04]  /*1690*/  IMAD.HI.U32 R23, R12, R33, RZ ;  /* 0x000000210c177227 */ /* 0x000fc800078e00ff */
[--C-:B------:R-:W-:Y:S01]  /*16a0*/  @!P6 IMAD.IADD R22, R22, 0x1, -R4.reuse ;  /* 0x000000011616e824 */ /* 0x100fe200078e0a04 */
[----:B------:R-:W-:Y:S01]  /*16b0*/  ISETP.GE.AND P6, PT, R30, RZ, PT ;  /* 0x000000ff1e00720c */ /* 0x000fe20003fc6270 */
[--C-:B------:R-:W-:Y:S01]  /*16c0*/  @!P5 IMAD.IADD R26, R26, 0x1, -R4.reuse ;  /* 0x000000011a1ad824 */ /* 0x100fe200078e0a04 */
[C---:B------:R-:W-:Y:S01]  /*16d0*/  ISETP.GT.U32.AND P5, PT, R4.reuse, R29, PT ;  /* 0x0000001d0400720c */ /* 0x040fe20003fa4070 */
[----:B------:R-:W-:Y:S02]  /*16e0*/  IMAD.MOV R23, RZ, RZ, -R23 ;  /* 0x000000ffff177224 */ /* 0x000fe400078e0a17 */
[----:B------:R-:W-:Y:S01]  /*16f0*/  @!P2 IMAD.IADD R27, R27, 0x1, -R4 ;  /* 0x000000011b1ba824 */ /* 0x000fe200078e0a04 */
[C---:B------:R-:W-:Y:S01]  /*1700*/  ISETP.GT.U32.AND P2, PT, R4.reuse, R28, PT ;  /* 0x0000001c0400720c */ /* 0x040fe20003f44070 */
[----:B------:R-:W-:Y:S01]  /*1710*/  @!P3 IMAD.MOV R22, RZ, RZ, -R22 ;  /* 0x000000ffff16b224 */ /* 0x000fe200078e0a16 */
[C---:B------:R-:W-:Y:S01]  /*1720*/  ISETP.GT.U32.AND P3, PT, R4.reuse, R24, PT ;  /* 0x000000180400720c */ /* 0x040fe20003f64070 */
[----:B------:R-:W-:-:S02]  /*1730*/  IMAD R31, R4, R23, R33 ;  /* 0x00000017041f7224 */ /* 0x000fc400078e0221 */
[----:B------:R-:W-:Y:S02]  /*1740*/  IMAD.MOV.U32 R23, RZ, RZ, R25 ;  /* 0x000000ffff177224 */ /* 0x000fe400078e0019 */
[----:B------:R-:W-:Y:S02]  /*1750*/  IMAD.MOV.U32 R25, RZ, RZ, R27 ;  /* 0x000000ffff197224 */ /* 0x000fe400078e001b */
[--C-:B------:R-:W-:Y:S02]  /*1760*/  @!P5 IMAD.IADD R29, R29, 0x1, -R4.reuse ;  /* 0x000000011d1dd824 */ /* 0x100fe400078e0a04 */
[----:B------:R-:W-:Y:S02]  /*1770*/  @!P1 IMAD.MOV R23, RZ, RZ, -R23 ;  /* 0x000000ffff179224 */ /* 0x000fe400078e0a17 */
[----:B------:R-:W-:Y:S01]  /*1780*/  @!P2 IMAD.IADD R28, R28, 0x1, -R4 ;  /* 0x000000011c1ca824 */ /* 0x000fe200078e0a04 */
[----:B------:R-:W-:Y:S01]  /*1790*/  ISETP.GT.U32.AND P1, PT, R4, R29, PT ;  /* 0x0000001d0400720c */ /* 0x000fe20003f24070 */
[----:B------:R-:W-:Y:S01]  /*17a0*/  IMAD.HI.U32 R30, R12, R35, RZ ;  /* 0x000000230c1e7227 */ /* 0x000fe200078e00ff */
[----:B------:R-:W-:-:S02]  /*17b0*/  ISETP.GE.AND P2, PT, R36, RZ, PT ;  /* 0x000000ff2400720c */ /* 0x000fc40003f46270 */
[C---:B------:R-:W-:Y:S01]  /*17c0*/  ISETP.GT.U32.AND P5, PT, R4.reuse, R28, PT ;  /* 0x0000001c0400720c */ /* 0x040fe20003fa4070 */
[----:B------:R-:W-:Y:S01]  /*17d0*/  @!P4 IMAD.MOV R25, RZ, RZ, -R25 ;  /* 0x000000ffff19c224 */ /* 0x000fe200078e0a19 */
[----:B------:R-:W-:Y:S01]  /*17e0*/  ISETP.GT.U32.AND P4, PT, R4, R31, PT ;  /* 0x0000001f0400720c */ /* 0x000fe20003f84070 */
[----:B------:R-:W-:Y:S02]  /*17f0*/  IMAD.MOV R30, RZ, RZ, -R30 ;  /* 0x000000ffff1e7224 */ /* 0x000fe400078e0a1e */
[----:B------:R-:W-:Y:S02]  /*1800*/  IMAD.MOV.U32 R33, RZ, RZ, R32 ;  /* 0x000000ffff217224 */ /* 0x000fe400078e0020 */
[----:B------:R-:W-:Y:S01]  /*1810*/  @!P3 IMAD.IADD R24, R24, 0x1, -R4 ;  /* 0x000000011818b824 */ /* 0x000fe200078e0a04 */
[----:B------:R-:W-:Y:S01]  /*1820*/  ISETP.GE.AND P3, PT, R34, RZ, PT ;  /* 0x000000ff2200720c */ /* 0x000fe20003f66270 */
[----:B------:R-:W-:Y:S02]  /*1830*/  IMAD R30, R4, R30, R35 ;  /* 0x0000001e041e7224 */ /* 0x000fe400078e0223 */
[----:B------:R-:W-:-:S04]  /*1840*/  IMAD.HI.U32 R27, R12, R33, RZ ;  /* 0x000000210c1b7227 */ /* 0x000fc800078e00ff */
[--C-:B------:R-:W-:Y:S01]  /*1850*/  @!P1 IMAD.IADD R29, R29, 0x1, -R4.reuse ;  /* 0x000000011d1d9824 */ /* 0x100fe200078e0a04 */
[----:B------:R-:W-:Y:S01]  /*1860*/  ISETP.GT.U32.AND P1, PT, R4, R30, PT ;  /* 0x0000001e0400720c */ /* 0x000fe20003f24070 */
[----:B------:R-:W-:Y:S02]  /*1870*/  IMAD.MOV R27, RZ, RZ, -R27 ;  /* 0x000000ffff1b7224 */ /* 0x000fe400078e0a1b */
[--C-:B------:R-:W-:Y:S02]  /*1880*/  @!P4 IMAD.IADD R31, R31, 0x1, -R4.reuse ;  /* 0x000000011f1fc824 */ /* 0x100fe400078e0a04 */
[----:B------:R-:W-:Y:S01]  /*1890*/  @!P5 IMAD.IADD R28, R28, 0x1, -R4 ;  /* 0x000000011c1cd824 */ /* 0x000fe200078e0a04 */
[----:B------:R-:W-:Y:S01]  /*18a0*/  ISETP.GE.AND P5, PT, R39, RZ, PT ;  /* 0x000000ff2700720c */ /* 0x000fe20003fa6270 */
[C---:B------:R-:W-:Y:S01]  /*18b0*/  IMAD R33, R4.reuse, R27, R33 ;  /* 0x0000001b04217224 */ /* 0x040fe200078e0221 */
[----:B------:R-:W-:Y:S01]  /*18c0*/  ISETP.GT.U32.AND P4, PT, R4, R31, PT ;  /* 0x0000001f0400720c */ /* 0x000fe20003f84070 */
[----:B------:R-:W-:-:S02]  /*18d0*/  @!P3 IMAD.MOV R28, RZ, RZ, -R28 ;  /* 0x000000ffff1cb224 */ /* 0x000fc400078e0a1c */
[----:B------:R-:W-:Y:S01]  /*18e0*/  VIADD R32, R6, 0x9c ;  /* 0x0000009c06207836 */ /* 0x000fe20000000000 */
[----:B------:R-:W-:Y:S01]  /*18f0*/  ISETP.GT.U32.AND P3, PT, R4, R33, PT ;  /* 0x000000210400720c */ /* 0x000fe20003f64070 */
[----:B------:R-:W-:Y:S02]  /*1900*/  VIADD R34, R6, 0x98 ;  /* 0x0000009806227836 */ /* 0x000fe40000000000 */
[----:B------:R-:W-:Y:S01]  /*1910*/  @!P1 IMAD.IADD R30, R30, 0x1, -R4 ;  /* 0x000000011e1e9824 */ /* 0x000fe200078e0a04 */
[----:B------:R-:W-:Y:S01]  /*1920*/  IABS R35, R32 ;  /* 0x0000002000237213 */ /* 0x000fe20000000000 */
[----:B------:R-:W-:Y:S01]  /*1930*/  @!P6 IMAD.MOV R26, RZ, RZ, -R26 ;  /* 0x000000ffff1ae224 */ /* 0x000fe200078e0a1a */
[----:B------:R-:W-:Y:S01]  /*1940*/  ISETP.GE.AND P6, PT, R37, RZ, PT ;  /* 0x000000ff2500720c */ /* 0x000fe20003fc6270 */
[----:B------:R-:W-:Y:S01]  /*1950*/  IMAD.MOV.U32 R27, RZ, RZ, R29 ;  /* 0x000000ffff1b7224 */ /* 0x000fe200078e001d */
[----:B------:R-:W-:Y:S01]  /*1960*/  IABS R37, R34 ;  /* 0x0000002200257213 */ /* 0x000fe20000000000 */
[----:B------:R-:W-:Y:S01]  /*1970*/  @!P0 IMAD.MOV R24, RZ, RZ, -R24 ;  /* 0x000000ffff188224 */ /* 0x000fe200078e0a18 */
[----:B------:R-:W-:Y:S01]  /*1980*/  ISETP.GT.U32.AND P1, PT, R4, R30, PT ;  /* 0x0000001e0400720c */ /* 0x000fe20003f24070 */
[----:B------:R-:W-:Y:S01]  /*1990*/  IMAD.HI.U32 R29, R12, R35, RZ ;  /* 0x000000230c1d7227 */ /* 0x000fe200078e00ff */
[----:B------:R-:W-:-:S03]  /*19a0*/  ISETP.GE.AND P0, PT, R38, RZ, PT ;  /* 0x000000ff2600720c */ /* 0x000fc60003f06270 */
[--C-:B------:R-:W-:Y:S01]  /*19b0*/  @!P4 IMAD.IADD R31, R31, 0x1, -R4.reuse ;  /* 0x000000011f1fc824 */ /* 0x100fe200078e0a04 */
[----:B------:R-:W-:Y:S01]  /*19c0*/  ISETP.GE.AND P4, PT, R34, RZ, PT ;  /* 0x000000ff2200720c */ /* 0x000fe20003f86270 */
[----:B------:R-:W-:Y:S02]  /*19d0*/  @!P3 IMAD.IADD R33, R33, 0x1, -R4 ;  /* 0x000000012121b824 */ /* 0x000fe400078e0a04 */
[----:B------:R-:W-:-:S03]  /*19e0*/  IMAD.HI.U32 R34, R12, R37, RZ ;  /* 0x000000250c227227 */ /* 0x000fc600078e00ff */
[----:B------:R-:W-:Y:S01]  /*19f0*/  ISETP.GT.U32.AND P3, PT, R4, R33, PT ;  /* 0x000000210400720c */ /* 0x000fe20003f64070 */
[----:B------:R-:W-:Y:S02]  /*1a00*/  VIADD R36, R6, 0x94 ;  /* 0x0000009406247836 */ /* 0x000fe40000000000 */
[----:B------:R-:W-:Y:S02]  /*1a10*/  IMAD.MOV R29, RZ, RZ, -R29 ;  /* 0x000000ffff1d7224 */ /* 0x000fe400078e0a1d */
[----:B------:R-:W-:Y:S01]  /*1a20*/  @!P2 IMAD.MOV R27, RZ, RZ, -R27 ;  /* 0x000000ffff1ba224 */ /* 0x000fe200078e0a1b */
[----:B------:R-:W-:Y:S01]  /*1a30*/  ISETP.GE.AND P2, PT, R32, RZ, PT ;  /* 0x000000ff2000720c */ /* 0x000fe20003f46270 */
[----:B------:R-:W-:Y:S01]  /*1a40*/  IMAD.MOV R34, RZ, RZ, -R34 ;  /* 0x000000ffff227224 */ /* 0x000fe200078e0a22 */
[----:B------:R-:W-:Y:S01]  /*1a50*/  IABS R39, R36 ;  /* 0x0000002400277213 */ /* 0x000fe20000000000 */
[----:B------:R-:W-:Y:S02]  /*1a60*/  IMAD R32, R4, R29, R35 ;  /* 0x0000001d04207224 */ /* 0x000fe400078e0223 */
[----:B------:R-:W-:-:S02]  /*1a70*/  @!P1 IMAD.IADD R30, R30, 0x1, -R4 ;  /* 0x000000011e1e9824 */ /* 0x000fc400078e0a04 */
[C---:B------:R-:W-:Y:S01]  /*1a80*/  IMAD R35, R4.reuse, R34, R37 ;  /* 0x0000002204237224 */ /* 0x040fe200078e0225 */
[----:B------:R-:W-:Y:S01]  /*1a90*/  ISETP.GT.U32.AND P1, PT, R4, R32, PT ;  /* 0x000000200400720c */ /* 0x000fe20003f24070 */
[----:B------:R-:W-:Y:S02]  /*1aa0*/  IMAD.MOV.U32 R29, RZ, RZ, R31 ;  /* 0x000000ffff1d7224 */ /* 0x000fe400078e001f */
[----:B------:R-:W-:-:S04]  /*1ab0*/  IMAD.HI.U32 R31, R12, R39, RZ ;  /* 0x000000270c1f7227 */ /* 0x000fc800078e00ff */
[----:B------:R-:W-:Y:S01]  /*1ac0*/  @!P0 IMAD.MOV R30, RZ, RZ, -R30 ;  /* 0x000000ffff1e8224 */ /* 0x000fe200078e0a1e */
[----:B------:R-:W-:Y:S01]  /*1ad0*/  ISETP.GT.U32.AND P0, PT, R4, R35, PT ;  /* 0x000000230400720c */ /* 0x000fe20003f04070 */
[----:B------:R-:W-:Y:S02]  /*1ae0*/  VIADD R34, R6, 0x90 ;  /* 0x0000009006227836 */ /* 0x000fe40000000000 */
[----:B------:R-:W-:Y:S02]  /*1af0*/  IMAD.MOV R31, RZ, RZ, -R31 ;  /* 0x000000ffff1f7224 */ /* 0x000fe400078e0a1f */
[----:B------:R-:W-:Y:S01]  /*1b00*/  @!P3 IMAD.IADD R33, R33, 0x1, -R4 ;  /* 0x000000012121b824 */ /* 0x000fe200078e0a04 */
[----:B------:R-:W-:Y:S01]  /*1b10*/  ISETP.GE.AND P3, PT, R34, RZ, PT ;  /* 0x000000ff2200720c */ /* 0x000fe20003f66270 */
[----:B------:R-:W-:Y:S01]  /*1b20*/  VIADD R38, R6, 0x8c ;  /* 0x0000008c06267836 */ /* 0x000fe20000000000 */
[----:B------:R-:W-:Y:S01]  /*1b30*/  IABS R37, R34 ;  /* 0x0000002200257213 */ /* 0x000fe20000000000 */
[----:B------:R-:W-:-:S02]  /*1b40*/  IMAD R34, R4, R31, R39 ;  /* 0x0000001f04227224 */ /* 0x000fc400078e0227 */
[----:B------:R-:W-:Y:S01]  /*1b50*/  IMAD.MOV.U32 R31, RZ, RZ, R33 ;  /* 0x000000ffff1f7224 */ /* 0x000fe200078e0021 */
[----:B------:R-:W-:Y:S01]  /*1b60*/  IABS R39, R38 ;  /* 0x0000002600277213 */ /* 0x000fe20000000000 */
[--C-:B------:R-:W-:Y:S02]  /*1b70*/  @!P1 IMAD.IADD R32, R32, 0x1, -R4.reuse ;  /* 0x0000000120209824 */ /* 0x100fe400078e0a04 */
[----:B------:R-:W-:Y:S01]  /*1b80*/  @!P5 IMAD.MOV R31, RZ, RZ, -R31 ;  /* 0x000000ffff1fd224 */ /* 0x000fe200078e0a1f */
[C---:B------:R-:W-:Y:S01]  /*1b90*/  ISETP.GT.U32.AND P5, PT, R4.reuse, R34, PT ;  /* 0x000000220400720c */ /* 0x040fe20003fa4070 */
[----:B------:R-:W-:Y:S01]  /*1ba0*/  @!P0 IMAD.IADD R35, R35, 0x1, -R4 ;  /* 0x0000000123238824 */ /* 0x000fe200078e0a04 */
[----:B------:R-:W-:Y:S01]  /*1bb0*/  ISETP.GT.U32.AND P1, PT, R4, R32, PT ;  /* 0x000000200400720c */ /* 0x000fe20003f24070 */
[----:B------:R-:W-:Y:S01]  /*1bc0*/  @!P6 IMAD.MOV R29, RZ, RZ, -R29 ;  /* 0x000000ffff1de224 */ /* 0x000fe200078e0a1d */
[----:B------:R-:W-:Y:S01]  /*1bd0*/  ISETP.GE.AND P6, PT, R36, RZ, PT ;  /* 0x000000ff2400720c */ /* 0x000fe20003fc6270 */
[----:B------:R-:W-:Y:S01]  /*1be0*/  IMAD.HI.U32 R36, R12, R37, RZ ;  /* 0x000000250c247227 */ /* 0x000fe200078e00ff */
[----:B------:R-:W-:-:S03]  /*1bf0*/  ISETP.GT.U32.AND P0, PT, R4, R35, PT ;  /* 0x000000230400720c */ /* 0x000fc60003f04070 */
[----:B------:R-:W-:-:S04]  /*1c00*/  IMAD.HI.U32 R33, R12, R39, RZ ;  /* 0x000000270c217227 */ /* 0x000fc800078e00ff */
[----:B------:R-:W-:Y:S02]  /*1c10*/  IMAD.MOV R36, RZ, RZ, -R36 ;  /* 0x000000ffff247224 */ /* 0x000fe400078e0a24 */
[----:B------:R-:W-:Y:S02]  /*1c20*/  IMAD.MOV R33, RZ, RZ, -R33 ;  /* 0x000000ffff217224 */ /* 0x000fe400078e0a21 */
[--C-:B------:R-:W-:Y:S02]  /*1c30*/  @!P5 IMAD.IADD R34, R34, 0x1, -R4.reuse ;  /* 0x000000012222d824 */ /* 0x100fe400078e0a04 */
[----:B------:R-:W-:Y:S02]  /*1c40*/  IMAD R37, R4, R36, R37 ;  /* 0x0000002404257224 */ /* 0x000fe400078e0225 */
[--C-:B------:R-:W-:Y:S01]  /*1c50*/  @!P1 IMAD.IADD R32, R32, 0x1, -R4.reuse ;  /* 0x0000000120209824 */ /* 0x100fe200078e0a04 */
[C---:B------:R-:W-:Y:S01]  /*1c60*/  ISETP.GT.U32.AND P5, PT, R4.reuse, R34, PT ;  /* 0x000000220400720c */ /* 0x040fe20003fa4070 */
[----:B------:R-:W-:Y:S01]  /*1c70*/  IMAD R36, R4, R33, R39 ;  /* 0x0000002104247224 */ /* 0x000fe200078e0227 */
[----:B------:R-:W-:Y:S01]  /*1c80*/  ISETP.GE.AND P1, PT, R38, RZ, PT ;  /* 0x000000ff2600720c */ /* 0x000fe20003f26270 */
[----:B------:R-:W-:Y:S01]  /*1c90*/  @!P0 IMAD.IADD R35, R35, 0x1, -R4 ;  /* 0x0000000123238824 */ /* 0x000fe200078e0a04 */
[C---:B------:R-:W-:Y:S01]  /*1ca0*/  ISETP.GT.U32.AND P0, PT, R4.reuse, R37, PT ;  /* 0x000000250400720c */ /* 0x040fe20003f04070 */
[----:B------:R-:W-:Y:S01]  /*1cb0*/  @!P2 IMAD.MOV R32, RZ, RZ, -R32 ;  /* 0x000000ffff20a224 */ /* 0x000fe200078e0a20 */
[----:B------:R-:W-:Y:S01]  /*1cc0*/  ISETP.GT.U32.AND P2, PT, R4, R36, PT ;  /* 0x000000240400720c */ /* 0x000fe20003f44070 */
[----:B------:R-:W-:-:S04]  /*1cd0*/  IMAD.HI.U32 R33, R12, R41, RZ ;  /* 0x000000290c217227 */ /* 0x000fc800078e00ff */
[----:B------:R-:W-:-:S04]  /*1ce0*/  IMAD.HI.U32 R38, R12, R43, RZ ;  /* 0x0000002b0c267227 */ /* 0x000fc800078e00ff */
[----:B------:R-:W-:Y:S02]  /*1cf0*/  IMAD.MOV R39, RZ, RZ, -R33 ;  /* 0x000000ffff277224 */ /* 0x000fe400078e0a21 */
[----:B------:R-:W-:Y:S02]  /*1d00*/  IMAD.MOV R38, RZ, RZ, -R38 ;  /* 0x000000ffff267224 */ /* 0x000fe400078e0a26 */
[C---:B------:R-:W-:Y:S01]  /*1d10*/  IMAD R39, R4.reuse, R39, R41 ;  /* 0x0000002704277224 */ /* 0x040fe200078e0229 */
[----:B------:R-:W-:Y:S01]  /*1d20*/  IABS R41, R44 ;  /* 0x0000002c00297213 */ /* 0x000fe20000000000 */
[----:B------:R-:W-:Y:S01]  /*1d30*/  IMAD R38, R4, R38, R43 ;  /* 0x0000002604267224 */ /* 0x000fe200078e022b */
[----:B------:R-:W-:Y:S01]  /*1d40*/  IABS R43, R46 ;  /* 0x0000002e002b7213 */ /* 0x000fe20000000000 */
[--C-:B------:R-:W-:Y:S01]  /*1d50*/  @!P5 IMAD.IADD R34, R34, 0x1, -R4.reuse ;  /* 0x000000012222d824 */ /* 0x100fe200078e0a04 */
[----:B------:R-:W-:Y:S01]  /*1d60*/  ISETP.GT.U32.AND P5, PT, R4, R39, PT ;  /* 0x000000270400720c */ /* 0x000fe20003fa4070 */
[----:B------:R-:W-:-:S02]  /*1d70*/  @!P0 IMAD.IADD R37, R37, 0x1, -R4 ;  /* 0x0000000125258824 */ /* 0x000fc400078e0a04 */
[----:B------:R-:W-:Y:S02]  /*1d80*/  @!P2 IMAD.IADD R36, R36, 0x1, -R4 ;  /* 0x000000012424a824 */ /* 0x000fe400078e0a04 */
[----:B------:R-:W-:Y:S01]  /*1d90*/  @!P6 IMAD.MOV R34, RZ, RZ, -R34 ;  /* 0x000000ffff22e224 */ /* 0x000fe200078e0a22 */
[C---:B------:R-:W-:Y:S01]  /*1da0*/  ISETP.GT.U32.AND P6, PT, R4.reuse, R38, PT ;  /* 0x000000260400720c */ /* 0x040fe20003fc4070 */
[----:B------:R-:W-:Y:S01]  /*1db0*/  IMAD.MOV.U32 R33, RZ, RZ, R35 ;  /* 0x000000ffff217224 */ /* 0x000fe200078e0023 */
[----:B------:R-:W-:Y:S01]  /*1dc0*/  ISETP.GT.U32.AND P0, PT, R4, R37, PT ;  /* 0x000000250400720c */ /* 0x000fe20003f04070 */
[----:B------:R-:W-:Y:S01]  /*1dd0*/  IMAD.HI.U32 R35, R12, R41, RZ ;  /* 0x000000290c237227 */ /* 0x000fe200078e00ff */
[----:B------:R-:W-:-:S03]  /*1de0*/  ISETP.GT.U32.AND P2, PT, R4, R36, PT ;  /* 0x000000240400720c */ /* 0x000fc60003f44070 */
[----:B------:R-:W-:Y:S02]  /*1df0*/  IMAD.MOV R35, RZ, RZ, -R35 ;  /* 0x000000ffff237224 */ /* 0x000fe400078e0a23 */
[--C-:B------:R-:W-:Y:S02]  /*1e00*/  @!P5 IMAD.IADD R39, R39, 0x1, -R4.reuse ;  /* 0x000000012727d824 */ /* 0x100fe400078e0a04 */
[----:B------:R-:W-:Y:S02]  /*1e10*/  IMAD R41, R4, R35, R41 ;  /* 0x0000002304297224 */ /* 0x000fe400078e0229 */
[--C-:B------:R-:W-:Y:S01]  /*1e20*/  @!P6 IMAD.IADD R38, R38, 0x1, -R4.reuse ;  /* 0x000000012626e824 */ /* 0x100fe200078e0a04 */
[----:B------:R-:W-:Y:S01]  /*1e30*/  ISETP.GT.U32.AND P5, PT, R4, R39, PT ;  /* 0x000000270400720c */ /* 0x000fe20003fa4070 */
[--C-:B------:R-:W-:Y:S01]  /*1e40*/  @!P0 IMAD.IADD R37, R37, 0x1, -R4.reuse ;  /* 0x0000000125258824 */ /* 0x100fe200078e0a04 */
[----:B------:R-:W-:Y:S01]  /*1e50*/  ISETP.GE.AND P0, PT, R42, RZ, PT ;  /* 0x000000ff2a00720c */ /* 0x000fe20003f06270 */
[----:B------:R-:W-:Y:S01]  /*1e60*/  @!P4 IMAD.MOV R33, RZ, RZ, -R33 ;  /* 0x000000ffff21c224 */ /* 0x000fe200078e0a21 */
[----:B------:R-:W-:Y:S01]  /*1e70*/  ISETP.GE.AND P4, PT, R40, RZ, PT ;  /* 0x000000ff2800720c */ /* 0x000fe20003f86270 */
[----:B------:R-:W-:Y:S01]  /*1e80*/  @!P2 IMAD.IADD R36, R36, 0x1, -R4 ;  /* 0x000000012424a824 */ /* 0x000fe200078e0a04 */
[----:B------:R-:W-:Y:S01]  /*1e90*/  ISETP.GT.U32.AND P2, PT, R4, R41, PT ;  /* 0x000000290400720c */ /* 0x000fe20003f44070 */
[----:B------:R-:W-:Y:S01]  /*1ea0*/  IMAD.HI.U32 R40, R12, R43, RZ ;  /* 0x0000002b0c287227 */ /* 0x000fe200078e00ff */
[----:B------:R-:W-:-:S03]  /*1eb0*/  ISETP.GT.U32.AND P6, PT, R4, R38, PT ;  /* 0x000000260400720c */ /* 0x000fc60003fc4070 */
[----:B------:R-:W-:Y:S02]  /*1ec0*/  IMAD.MOV.U32 R35, RZ, RZ, R37 ;  /* 0x000000ffff237224 */ /* 0x000fe400078e0025 */
[----:B------:R-:W-:-:S04]  /*1ed0*/  IMAD.HI.U32 R37, R12, R45, RZ ;  /* 0x0000002d0c257227 */ /* 0x000fc800078e00ff */
[----:B------:R-:W-:Y:S02]  /*1ee0*/  IMAD.MOV R40, RZ, RZ, -R40 ;  /* 0x000000ffff287224 */ /* 0x000fe400078e0a28 */
[----:B------:R-:W-:Y:S02]  /*1ef0*/  IMAD.MOV R37, RZ, RZ, -R37 ;  /* 0x000000ffff257224 */ /* 0x000fe400078e0a25 */
[C---:B------:R-:W-:Y:S02]  /*1f00*/  IMAD R43, R4.reuse, R40, R43 ;  /* 0x00000028042b7224 */ /* 0x040fe400078e022b */
[C---:B------:R-:W-:Y:S02]  /*1f10*/  IMAD R40, R4.reuse, R37, R45 ;  /* 0x0000002504287224 */ /* 0x040fe400078e022d */
[--C-:B------:R-:W-:Y:S01]  /*1f20*/  @!P5 IMAD.IADD R39, R39, 0x1, -R4.reuse ;  /* 0x000000012727d824 */ /* 0x100fe200078e0a04 */
[----:B------:R-:W-:Y:S01]  /*1f30*/  ISETP.GT.U32.AND P5, PT, R4, R43, PT ;  /* 0x0000002b0400720c */ /* 0x000fe20003fa4070 */
[--C-:B------:R-:W-:Y:S01]  /*1f40*/  @!P2 IMAD.IADD R41, R41, 0x1, -R4.reuse ;  /* 0x000000012929a824 */ /* 0x100fe200078e0a04 */
[----:B------:R-:W-:Y:S01]  /*1f50*/  ISETP.GE.AND P2, PT, R46, RZ, PT ;  /* 0x000000ff2e00720c */ /* 0x000fe20003f46270 */
[----:B------:R-:W-:Y:S01]  /*1f60*/  @!P6 IMAD.IADD R38, R38, 0x1, -R4 ;  /* 0x000000012626e824 */ /* 0x000fe200078e0a04 */
[C---:B------:R-:W-:Y:S01]  /*1f70*/  ISETP.GT.U32.AND P6, PT, R4.reuse, R40, PT ;  /* 0x000000280400720c */ /* 0x040fe20003fc4070 */
[----:B------:R-:W-:Y:S01]  /*1f80*/  @!P1 IMAD.MOV R36, RZ, RZ, -R36 ;  /* 0x000000ffff249224 */ /* 0x000fe200078e0a24 */
[----:B------:R-:W-:Y:S01]  /*1f90*/  ISETP.GT.U32.AND P1, PT, R4, R41, PT ;  /* 0x000000290400720c */ /* 0x000fe20003f24070 */
[----:B------:R-:W-:-:S02]  /*1fa0*/  VIADD R42, R6, 0x74 ;  /* 0x00000074062a7836 */ /* 0x000fc40000000000 */
[----:B------:R-:W-:Y:S02]  /*1fb0*/  IMAD.MOV.U32 R37, RZ, RZ, R39 ;  /* 0x000000ffff257224 */ /* 0x000fe400078e0027 */
[----:B------:R-:W-:Y:S01]  /*1fc0*/  VIADD R46, R6, 0x70 ;  /* 0x00000070062e7836 */ /* 0x000fe20000000000 */
[----:B------:R-:W-:Y:S01]  /*1fd0*/  IABS R45, R42 ;  /* 0x0000002a002d7213 */ /* 0x000fe20000000000 */
[--C-:B------:R-:W-:Y:S02]  /*1fe0*/  @!P5 IMAD.IADD R43, R43, 0x1, -R4.reuse ;  /* 0x000000012b2bd824 */ /* 0x100fe400078e0a04 */
[----:B------:R-:W-:Y:S01]  /*1ff0*/  @!P4 IMAD.MOV R37, RZ, RZ, -R37 ;  /* 0x000000ffff25c224 */ /* 0x000fe200078e0a25 */
[----:B------:R-:W-:Y:S01]  /*2000*/  ISETP.GE.AND P4, PT, R47, RZ, PT ;  /* 0x000000ff2f00720c */ /* 0x000fe20003f86270 */
[----:B------:R-:W-:Y:S01]  /*2010*/  @!P6 IMAD.IADD R40, R40, 0x1, -R4 ;  /* 0x000000012828e824 */ /* 0x000fe200078e0a04 */
[----:B------:R-:W-:Y:S01]  /*2020*/  IABS R47, R46 ;  /* 0x0000002e002f7213 */ /* 0x000fe20000000000 */
[----:B------:R-:W-:Y:S01]  /*2030*/  IMAD.HI.U32 R39, R12, R45, RZ ;  /* 0x0000002d0c277227 */ /* 0x000fe200078e00ff */
[----:B------:R-:W-:-:S02]  /*2040*/  ISETP.GT.U32.AND P5, PT, R4, R43, PT ;  /* 0x0000002b0400720c */ /* 0x000fc40003fa4070 */
[----:B------:R-:W-:Y:S01]  /*2050*/  ISETP.GT.U32.AND P6, PT, R4, R40, PT ;  /* 0x000000280400720c */ /* 0x000fe20003fc4070 */
[----:B------:R-:W-:Y:S01]  /*2060*/  @!P1 IMAD.IADD R41, R41, 0x1, -R4 ;  /* 0x0000000129299824 */ /* 0x000fe200078e0a04 */
[----:B------:R-:W-:Y:S01]  /*2070*/  ISETP.GE.AND P1, PT, R42, RZ, PT ;  /* 0x000000ff2a00720c */ /* 0x000fe20003f26270 */
[----:B------:R-:W-:Y:S02]  /*2080*/  IMAD.MOV R42, RZ, RZ, -R39 ;  /* 0x000000ffff2a7224 */ /* 0x000fe400078e0a27 */
[----:B------:R-:W-:-:S04]  /*2090*/  IMAD.HI.U32 R39, R12, R47, RZ ;  /* 0x0000002f0c277227 */ /* 0x000fc800078e00ff */
[----:B------:R-:W-:Y:S02]  /*20a0*/  IMAD.MOV R39, RZ, RZ, -R39 ;  /* 0x000000ffff277224 */ /* 0x000fe400078e0a27 */
[C---:B------:R-:W-:Y:S02]  /*20b0*/  IMAD R42, R4.reuse, R42, R45 ;  /* 0x0000002a042a7224 */ /* 0x040fe400078e022d */
[C---:B------:R-:W-:Y:S02]  /*20c0*/  IMAD R45, R4.reuse, R39, R47 ;  /* 0x00000027042d7224 */ /* 0x040fe400078e022f */
[--C-:B------:R-:W-:Y:S01]  /*20d0*/  @!P5 IMAD.IADD R43, R43, 0x1, -R4.reuse ;  /* 0x000000012b2bd824 */ /* 0x100fe200078e0a04 */
[----:B------:R-:W-:Y:S01]  /*20e0*/  ISETP.GT.U32.AND P5, PT, R4, R42, PT ;  /* 0x0000002a0400720c */ /* 0x000fe20003fa4070 */
[----:B------:R-:W-:Y:S01]  /*20f0*/  @!P6 IMAD.IADD R40, R40, 0x1, -R4 ;  /* 0x000000012828e824 */ /* 0x000fe200078e0a04 */
[----:B------:R-:W-:Y:S01]  /*2100*/  ISETP.GT.U32.AND P6, PT, R4, R45, PT ;  /* 0x0000002d0400720c */ /* 0x000fe20003fc4070 */
[----:B------:R-:W-:-:S04]  /*2110*/  IMAD.HI.U32 R39, R12, R49, RZ ;  /* 0x000000310c277227 */ /* 0x000fc800078e00ff */
[----:B------:R-:W-:Y:S01]  /*2120*/  @!P3 IMAD.MOV R35, RZ, RZ, -R35 ;  /* 0x000000ffff23b224 */ /* 0x000fe200078e0a23 */
[----:B------:R-:W-:Y:S01]  /*2130*/  ISETP.GE.AND P3, PT, R44, RZ, PT ;  /* 0x000000ff2c00720c */ /* 0x000fe20003f66270 */
[----:B------:R-:W-:-:S04]  /*2140*/  IMAD.HI.U32 R44, R12, R51, RZ ;  /* 0x000000330c2c7227 */ /* 0x000fc800078e00ff */
[--C-:B------:R-:W-:Y:S01]  /*2150*/  @!P5 IMAD.IADD R42, R42, 0x1, -R4.reuse ;  /* 0x000000012a2ad824 */ /* 0x100fe200078e0a04 */
[----:B------:R-:W-:Y:S01]  /*2160*/  ISETP.GE.AND P5, PT, R46, RZ, PT ;  /* 0x000000ff2e00720c */ /* 0x000fe20003fa6270 */
[----:B------:R-:W-:Y:S01]  /*2170*/  IMAD.MOV R39, RZ, RZ, -R39 ;  /* 0x000000ffff277224 */ /* 0x000fe200078e0a27 */
[----:B------:R-:W-:Y:S01]  /*2180*/  IABS R46, R56 ;  /* 0x00000038002e7213 */ /* 0x000fe20000000000 */
[----:B------:R-:W-:Y:S02]  /*2190*/  @!P6 IMAD.IADD R45, R45, 0x1, -R4 ;  /* 0x000000012d2de824 */ /* 0x000fe400078e0a04 */
[----:B------:R-:W-:Y:S02]  /*21a0*/  IMAD.MOV R47, RZ, RZ, -R44 ;  /* 0x000000ffff2f7224 */ /* 0x000fe400078e0a2c */
[C---:B------:R-:W-:Y:S01]  /*21b0*/  IMAD R44, R4.reuse, R39, R49 ;  /* 0x00000027042c7224 */ /* 0x040fe200078e0231 */
[----:B------:R-:W-:Y:S01]  /*21c0*/  ISETP.GT.U32.AND P6, PT, R4, R45, PT ;  /* 0x0000002d0400720c */ /* 0x000fe20003fc4070 */
[----:B------:R-:W-:-:S02]  /*21d0*/  IMAD.MOV.U32 R49, RZ, RZ, R46 ;  /* 0x000000ffff317224 */ /* 0x000fc400078e002e */
[----:B------:R-:W-:-:S04]  /*21e0*/  IMAD.HI.U32 R46, R12, R55, RZ ;  /* 0x000000370c2e7227 */ /* 0x000fc800078e00ff */
[C---:B------:R-:W-:Y:S02]  /*21f0*/  IMAD R47, R4.reuse, R47, R51 ;  /* 0x0000002f042f7224 */ /* 0x040fe400078e0233 */
[----:B------:R-:W-:Y:S02]  /*2200*/  IMAD.MOV R46, RZ, RZ, -R46 ;  /* 0x000000ffff2e7224 */ /* 0x000fe400078e0a2e */
[----:B------:R-:W-:Y:S02]  /*2210*/  IMAD.MOV.U32 R39, RZ, RZ, R41 ;  /* 0x000000ffff277224 */ /* 0x000fe400078e0029 */
[C---:B------:R-:W-:Y:S02]  /*2220*/  IMAD R46, R4.reuse, R46, R55 ;  /* 0x0000002e042e7224 */ /* 0x040fe400078e0237 */
[----:B------:R-:W-:Y:S01]  /*2230*/  @!P4 IMAD.MOV R40, RZ, RZ, -R40 ;  /* 0x000000ffff28c224 */ /* 0x000fe200078e0a28 */
[C---:B------:R-:W-:Y:S01]  /*2240*/  ISETP.GT.U32.AND P4, PT, R4.reuse, R47, PT ;  /* 0x0000002f0400720c */ /* 0x040fe20003f84070 */
[----:B------:R-:W-:Y:S01]  /*2250*/  @!P3 IMAD.MOV R39, RZ, RZ, -R39 ;  /* 0x000000ffff27b224 */ /* 0x000fe200078e0a27 */
[C---:B------:R-:W-:Y:S01]  /*2260*/  ISETP.GT.U32.AND P3, PT, R4.reuse, R44, PT ;  /* 0x0000002c0400720c */ /* 0x040fe20003f64070 */
[----:B------:R-:W-:Y:S01]  /*2270*/  @!P6 IMAD.IADD R45, R45, 0x1, -R4 ;  /* 0x000000012d2de824 */ /* 0x000fe200078e0a04 */
[----:B------:R-:W-:Y:S01]  /*2280*/  ISETP.GT.U32.AND P6, PT, R4, R46, PT ;  /* 0x0000002e0400720c */ /* 0x000fe20003fc4070 */
[----:B------:R-:W-:-:S02]  /*2290*/  IMAD.MOV.U32 R41, RZ, RZ, R43 ;  /* 0x000000ffff297224 */ /* 0x000fc400078e002b */
[----:B------:R-:W-:Y:S02]  /*22a0*/  VIADD R58, R6, 0x5c ;  /* 0x0000005c063a7836 */ /* 0x000fe40000000000 */
        /* <DEDUP_REMOVED lines=11> */
[----:B------:R-:W-:Y:S01]  /*2360*/  @!P0 IMAD.MOV R38, RZ, RZ, -R38 ;  /* 0x000000ffff268224 */ /* 0x000fe200078e0a26 */
[----:B------:R-:W-:Y:S01]  /*2370*/  ISETP.GT.U32.AND P0, PT, R4, R42, PT ;  /* 0x0000002a0400720c */ /* 0x000fe20003f04070 */
[----:B------:R-:W-:Y:S02]  /*2380*/  IMAD.MOV R43, RZ, RZ, -R43 ;  /* 0x000000ffff2b7224 */ /* 0x000fe400078e0a2b */
[----:B------:R-:W-:Y:S01]  /*2390*/  @!P2 IMAD.MOV R41, RZ, RZ, -R41 ;  /* 0x000000ffff29a224 */ /* 0x000fe200078e0a29 */
[----:B------:R-:W-:Y:S01]  /*23a0*/  ISETP.GE.AND P2, PT, R48, RZ, PT ;  /* 0x000000ff3000720c */ /* 0x000fe20003f46270 */
[----:B------:R-:W-:Y:S02]  /*23b0*/  IMAD R48, R4, R43, R51 ;  /* 0x0000002b04307224 */ /* 0x000fe400078e0233 */
[----:B------:R-:W-:Y:S02]  /*23c0*/  VIADD R60, R6, 0x58 ;  /* 0x00000058063c7836 */ /* 0x000fe40000000000 */
[--C-:B------:R-:W-:Y:S01]  /*23d0*/  @!P6 IMAD.IADD R47, R47, 0x1, -R4.reuse ;  /* 0x000000012f2fe824 */ /* 0x100fe200078e0a04 */
[----:B------:R-:W-:Y:S01]  /*23e0*/  ISETP.GT.U32.AND P6, PT, R4, R48, PT ;  /* 0x000000300400720c */ /* 0x000fe20003fc4070 */
[----:B------:R-:W-:Y:S01]  /*23f0*/  VIADD R61, R6, 0x54 ;  /* 0x00000054063d7836 */ /* 0x000fe20000000000 */
[----:B------:R-:W-:Y:S01]  /*2400*/  IABS R55, R60 ;  /* 0x0000003c00377213 */ /* 0x000fe20000000000 */
[--C-:B------:R-:W-:Y:S01]  /*2410*/  @!P4 IMAD.IADD R44, R44, 0x1, -R4.reuse ;  /* 0x000000012c2cc824 */ /* 0x100fe200078e0a04 */
[----:B------:R-:W-:Y:S01]  /*2420*/  ISETP.GT.U32.AND P4, PT, R4, R49, PT ;  /* 0x000000310400720c */ /* 0x000fe20003f84070 */
[----:B------:R-:W-:Y:S01]  /*2430*/  @!P0 IMAD.IADD R42, R42, 0x1, -R4 ;  /* 0x000000012a2a8824 */ /* 0x000fe200078e0a04 */
[----:B------:R-:W-:Y:S01]  /*2440*/  IABS R57, R61 ;  /* 0x0000003d00397213 */ /* 0x000fe20000000000 */
[----:B------:R-:W-:Y:S01]  /*2450*/  VIADD R62, R6, 0x50 ;  /* 0x00000050063e7836 */ /* 0x000fe20000000000 */
[----:B------:R-:W-:Y:S01]  /*2460*/  ISETP.GE.AND P0, PT, R50, RZ, PT ;  /* 0x000000ff3200720c */ /* 0x000fe20003f06270 */
[----:B------:R-:W-:-:S03]  /*2470*/  IMAD.HI.U32 R43, R12, R55, RZ ;  /* 0x000000370c2b7227 */ /* 0x000fc600078e00ff */
[----:B------:R-:W-:Y:S01]  /*2480*/  IABS R59, R62 ;  /* 0x0000003e003b7213 */ /* 0x000fe20000000000 */
[----:B------:R-:W-:Y:S01]  /*2490*/  @!P1 IMAD.MOV R42, RZ, RZ, -R42 ;  /* 0x000000ffff2a9224 */ /* 0x000fe200078e0a2a */
[----:B------:R-:W-:Y:S01]  /*24a0*/  ISETP.GT.U32.AND P1, PT, R4, R46, PT ;  /* 0x0000002e0400720c */ /* 0x000fe20003f24070 */
[----:B------:R-:W-:-:S04]  /*24b0*/  IMAD.HI.U32 R50, R12, R57, RZ ;  /* 0x000000390c327227 */ /* 0x000fc800078e00ff */
[----:B------:R-:W-:Y:S02]  /*24c0*/  IMAD.MOV R43, RZ, RZ, -R43 ;  /* 0x000000ffff2b7224 */ /* 0x000fe400078e0a2b */
[----:B------:R-:W-:Y:S02]  /*24d0*/  @!P6 IMAD.IADD R48, R48, 0x1, -R4 ;  /* 0x000000013030e824 */ /* 0x000fe400078e0a04 */
[----:B------:R-:W-:Y:S02]  /*24e0*/  IMAD.MOV R54, RZ, RZ, -R50 ;  /* 0x000000ffff367224 */ /* 0x000fe400078e0a32 */
[----:B------:R-:W-:Y:S02]  /*24f0*/  IMAD R51, R4, R43, R55 ;  /* 0x0000002b04337224 */ /* 0x000fe400078e0237 */
[----:B------:R-:W-:-:S03]  /*2500*/  IMAD.HI.U32 R50, R12, R59, RZ ;  /* 0x0000003b0c327227 */ /* 0x000fc600078e00ff */
[----:B------:R-:W-:Y:S01]  /*2510*/  ISETP.GT.U32.AND P6, PT, R4, R51, PT ;  /* 0x000000330400720c */ /* 0x000fe20003fc4070 */
[----:B------:R-:W-:Y:S01]  /*2520*/  @!P4 IMAD.IADD R49, R49, 0x1, -R4 ;  /* 0x000000013131c824 */ /* 0x000fe200078e0a04 */
[----:B------:R-:W-:Y:S01]  /*2530*/  ISETP.GE.AND P4, PT, R58, RZ, PT ;  /* 0x000000ff3a00720c */ /* 0x000fe20003f86270 */
[----:B------:R-:W-:Y:S02]  /*2540*/  IMAD.MOV.U32 R43, RZ, RZ, R45 ;  /* 0x000000ffff2b7224 */ /* 0x000fe400078e002d */
[----:B------:R-:W-:Y:S01]  /*2550*/  @!P2 IMAD.MOV R44, RZ, RZ, -R44 ;  /* 0x000000ffff2ca224 */ /* 0x000fe200078e0a2c */
[C---:B------:R-:W-:Y:S01]  /*2560*/  ISETP.GT.U32.AND P2, PT, R4.reuse, R48, PT ;  /* 0x000000300400720c */ /* 0x040fe20003f44070 */
[C---:B------:R-:W-:Y:S02]  /*2570*/  IMAD R55, R4.reuse, R54, R57 ;  /* 0x0000003604377224 */ /* 0x040fe400078e0239 */
[----:B------:R-:W-:Y:S02]  /*2580*/  IMAD.MOV R50, RZ, RZ, -R50 ;  /* 0x000000ffff327224 */ /* 0x000fe400078e0a32 */
[----:B------:R-:W-:Y:S01]  /*2590*/  @!P5 IMAD.MOV R43, RZ, RZ, -R43 ;  /* 0x000000ffff2bd224 */ /* 0x000fe200078e0a2b */
[----:B------:R-:W-:Y:S01]  /*25a0*/  ISETP.GT.U32.AND P5, PT, R4, R49, PT ;  /* 0x000000310400720c */ /* 0x000fe20003fa4070 */
[----:B------:R-:W-:-:S02]  /*25b0*/  IMAD.MOV.U32 R45, RZ, RZ, R47 ;  /* 0x000000ffff2d7224 */ /* 0x000fc400078e002f */
[----:B------:R-:W-:Y:S01]  /*25c0*/  @!P1 IMAD.IADD R46, R46, 0x1, -R4 ;  /* 0x000000012e2e9824 */ /* 0x000fe200078e0a04 */
[----:B------:R-:W-:Y:S01]  /*25d0*/  ISETP.GE.AND P1, PT, R56, RZ, PT ;  /* 0x000000ff3800720c */ /* 0x000fe20003f26270 */
[C---:B------:R-:W-:Y:S02]  /*25e0*/  IMAD R57, R4.reuse, R50, R59 ;  /* 0x0000003204397224 */ /* 0x040fe400078e023b */
[----:B------:R-:W-:Y:S01]  /*25f0*/  @!P0 IMAD.MOV R45, RZ, RZ, -R45 ;  /* 0x000000ffff2d8224 */ /* 0x000fe200078e0a2d */
[C---:B------:R-:W-:Y:S01]  /*2600*/  ISETP.GT.U32.AND P0, PT, R4.reuse, R55, PT ;  /* 0x000000370400720c */ /* 0x040fe20003f04070 */
[----:B------:R-:W-:Y:S01]  /*2610*/  @!P3 IMAD.MOV R46, RZ, RZ, -R46 ;  /* 0x000000ffff2eb224 */ /* 0x000fe200078e0a2e */
[----:B------:R-:W-:Y:S01]  /*2620*/  ISETP.GT.U32.AND P3, PT, R4, R57, PT ;  /* 0x000000390400720c */ /* 0x000fe20003f64070 */
[C---:B------:R-:W-:Y:S02]  /*2630*/  VIADD R56, R6.reuse, 0x48 ;  /* 0x0000004806387836 */ /* 0x040fe40000000000 */
[----:B------:R-:W-:-:S02]  /*2640*/  VIADD R54, R6, 0x4c ;  /* 0x0000004c06367836 */ /* 0x000fc40000000000 */
[--C-:B------:R-:W-:Y:S01]  /*2650*/  @!P2 IMAD.IADD R48, R48, 0x1, -R4.reuse ;  /* 0x000000013030a824 */ /* 0x100fe200078e0a04 */
[----:B------:R-:W-:Y:S01]  /*2660*/  ISETP.GE.AND P2, PT, R61, RZ, PT ;  /* 0x000000ff3d00720c */ /* 0x000fe20003f46270 */
[----:B------:R-:W-:Y:S01]  /*2670*/  @!P5 IMAD.IADD R49, R49, 0x1, -R4 ;  /* 0x000000013131d824 */ /* 0x000fe200078e0a04 */
[----:B------:R-:W-:Y:S01]  /*2680*/  IABS R61, R56 ;  /* 0x00000038003d7213 */ /* 0x000fe20000000000 */
[----:B------:R-:W-:Y:S01]  /*2690*/  @!P4 IMAD.MOV R48, RZ, RZ, -R48 ;  /* 0x000000ffff30c224 */ /* 0x000fe200078e0a30 */
[----:B------:R-:W-:Y:S01]  /*26a0*/  IABS R59, R54 ;  /* 0x00000036003b7213 */ /* 0x000fe20000000000 */
[----:B------:R-:W-:Y:S01]  /*26b0*/  IMAD.MOV.U32 R47, RZ, RZ, R49 ;  /* 0x000000ffff2f7224 */ /* 0x000fe200078e0031 */
[----:B------:R-:W-:Y:S01]  /*26c0*/  ISETP.GE.AND P4, PT, R54, RZ, PT ;  /* 0x000000ff3600720c */ /* 0x000fe20003f86270 */
[----:B------:R-:W-:Y:S01]  /*26d0*/  @!P0 IMAD.IADD R55, R55, 0x1, -R4 ;  /* 0x0000000137378824 */ /* 0x000fe200078e0a04 */
[----:B------:R-:W-:Y:S01]  /*26e0*/  ISETP.GE.AND P5, PT, R60, RZ, PT ;  /* 0x000000ff3c00720c */ /* 0x000fe20003fa6270 */
[----:B------:R-:W-:-:S02]  /*26f0*/  VIADD R54, R6, 0x44 ;  /* 0x0000004406367836 */ /* 0x000fc40000000000 */
[----:B------:R-:W-:-:S03]  /*2700*/  IMAD.HI.U32 R49, R12, R61, RZ ;  /* 0x0000003d0c317227 */ /* 0x000fc600078e00ff */
[----:B------:R-:W-:Y:S01]  /*2710*/  IABS R69, R54 ;  /* 0x0000003600457213 */ /* 0x000fe20000000000 */
[----:B------:R-:W-:Y:S02]  /*2720*/  @!P3 IMAD.IADD R57, R57, 0x1, -R4 ;  /* 0x000000013939b824 */ /* 0x000fe400078e0a04 */
[----:B------:R-:W-:Y:S01]  /*2730*/  @!P1 IMAD.MOV R47, RZ, RZ, -R47 ;  /* 0x000000ffff2f9224 */ /* 0x000fe200078e0a2f */
[C---:B------:R-:W-:Y:S01]  /*2740*/  ISETP.GT.U32.AND P1, PT, R4.reuse, R55, PT ;  /* 0x000000370400720c */ /* 0x040fe20003f24070 */
[----:B------:R-:W-:Y:S01]  /*2750*/  IMAD.MOV R49, RZ, RZ, -R49 ;  /* 0x000000ffff317224 */ /* 0x000fe200078e0a31 */
[----:B------:R-:W-:Y:S01]  /*2760*/  ISETP.GT.U32.AND P3, PT, R4, R57, PT ;  /* 0x000000390400720c */ /* 0x000fe20003f64070 */
[----:B------:R-:W-:Y:S02]  /*2770*/  VIADD R60, R6, 0x3c ;  /* 0x0000003c063c7836 */ /* 0x000fe40000000000 */
[----:B------:R-:W-:Y:S02]  /*2780*/  IMAD R61, R4, R49, R61 ;  /* 0x00000031043d7224 */ /* 0x000fe400078e023d */
[----:B------:R-:W-:Y:S01]  /*2790*/  IMAD.HI.U32 R49, R12, R69, RZ ;  /* 0x000000450c317227 */ /* 0x000fe200078e00ff */
[----:B------:R-:W-:-:S03]  /*27a0*/  IABS R73, R60 ;  /* 0x0000003c00497213 */ /* 0x000fc60000000000 */
[----:B------:R-:W-:Y:S02]  /*27b0*/  IMAD.MOV R49, RZ, RZ, -R49 ;  /* 0x000000ffff317224 */ /* 0x000fe400078e0a31 */
[----:B------:R-:W-:Y:S02]  /*27c0*/  @!P1 IMAD.IADD R55, R55, 0x1, -R4 ;  /* 0x0000000137379824 */ /* 0x000fe400078e0a04 */
[----:B------:R-:W-:Y:S02]  /*27d0*/  IMAD R69, R4, R49, R69 ;  /* 0x0000003104457224 */ /* 0x000fe400078e0245 */
[----:B------:R-:W-:-:S04]  /*27e0*/  IMAD.HI.U32 R50, R12, R59, RZ ;  /* 0x0000003b0c327227 */ /* 0x000fc800078e00ff */
[----:B------:R-:W-:Y:S01]  /*27f0*/  @!P3 IMAD.IADD R57, R57, 0x1, -R4 ;  /* 0x000000013939b824 */ /* 0x000fe200078e0a04 */
[----:B------:R-:W-:Y:S01]  /*2800*/  ISETP.GE.AND P3, PT, R54, RZ, PT ;  /* 0x000000ff3600720c */ /* 0x000fe20003f66270 */
[----:B------:R-:W-:Y:S01]  /*2810*/  @!P2 IMAD.MOV R55, RZ, RZ, -R55 ;  /* 0x000000ffff37a224 */ /* 0x000fe200078e0a37 */
[----:B------:R-:W-:Y:S01]  /*2820*/  ISETP.GT.U32.AND P2, PT, R4, R69, PT ;  /* 0x000000450400720c */ /* 0x000fe20003f44070 */
[----:B------:R-:W-:-:S04]  /*2830*/  IMAD.HI.U32 R54, R12, R73, RZ ;  /* 0x000000490c367227 */ /* 0x000fc800078e00ff */
[----:B------:R-:W-:Y:S02]  /*2840*/  IMAD.MOV R50, RZ, RZ, -R50 ;  /* 0x000000ffff327224 */ /* 0x000fe400078e0a32 */
[----:B------:R-:W-:Y:S02]  /*2850*/  IMAD.MOV R54, RZ, RZ, -R54 ;  /* 0x000000ffff367224 */ /* 0x000fe400078e0a36 */
[--C-:B------:R-:W-:Y:S01]  /*2860*/  @!P6 IMAD.IADD R51, R51, 0x1, -R4.reuse ;  /* 0x000000013333e824 */ /* 0x100fe200078e0a04 */
[----:B------:R-:W-:Y:S01]  /*2870*/  ISETP.GE.AND P6, PT, R62, RZ, PT ;  /* 0x000000ff3e00720c */ /* 0x000fe20003fc6270 */
[C---:B------:R-:W-:Y:S02]  /*2880*/  IMAD R59, R4.reuse, R50, R59 ;  /* 0x00000032043b7224 */ /* 0x040fe400078e023b */
[C---:B------:R-:W-:Y:S01]  /*2890*/  IMAD R73, R4.reuse, R54, R73 ;  /* 0x0000003604497224 */ /* 0x040fe200078e0249 */
[C---:B------:R-:W-:Y:S01]  /*28a0*/  ISETP.GT.U32.AND P0, PT, R4.reuse, R51, PT ;  /* 0x000000330400720c */ /* 0x040fe20003f04070 */
[----:B------:R-:W-:Y:S01]  /*28b0*/  @!P2 IMAD.IADD R69, R69, 0x1, -R4 ;  /* 0x000000014545a824 */ /* 0x000fe200078e0a04 */
[----:B------:R-:W-:Y:S01]  /*28c0*/  ISETP.GT.U32.AND P1, PT, R4, R59, PT ;  /* 0x0000003b0400720c */ /* 0x000fe20003f24070 */
[----:B------:R-:W-:Y:S01]  /*28d0*/  VIADD R58, R6, 0x40 ;  /* 0x00000040063a7836 */ /* 0x000fe20000000000 */
[----:B------:R-:W-:Y:S01]  /*28e0*/  ISETP.GT.U32.AND P2, PT, R4, R73, PT ;  /* 0x000000490400720c */ /* 0x000fe20003f44070 */
[----:B------:R-:W-:-:S02]  /*28f0*/  VIADD R62, R6, 0x38 ;  /* 0x00000038063e7836 */ /* 0x000fc40000000000 */
[----:B------:R-:W-:Y:S01]  /*2900*/  VIADD R68, R6, 0x2c ;  /* 0x0000002c06447836 */ /* 0x000fe20000000000 */
[----:B------:R-:W-:Y:S01]  /*2910*/  IABS R71, R58 ;  /* 0x0000003a00477213 */ /* 0x000fe20000000000 */
[----:B------:R-:W-:Y:S01]  /*2920*/  @!P6 IMAD.MOV R57, RZ, RZ, -R57 ;  /* 0x000000ffff39e224 */ /* 0x000fe200078e0a39 */
[----:B------:R-:W-:Y:S01]  /*2930*/  ISETP.GE.AND P6, PT, R58, RZ, PT ;  /* 0x000000ff3a00720c */ /* 0x000fe20003fc6270 */
[----:B------:R-:W-:Y:S01]  /*2940*/  VIADD R58, R6, 0x30 ;  /* 0x00000030063a7836 */ /* 0x000fe20000000000 */
[----:B------:R-:W-:Y:S01]  /*2950*/  IABS R75, R62 ;  /* 0x0000003e004b7213 */ /* 0x000fe20000000000 */
[----:B------:R-:W-:Y:S01]  /*2960*/  IMAD.HI.U32 R50, R12, R71, RZ ;  /* 0x000000470c327227 */ /* 0x000fe200078e00ff */
[----:B------:R-:W-:Y:S02]  /*2970*/  IABS R81, R68 ;  /* 0x0000004400517213 */ /* 0x000fe40000000000 */
[----:B------:R-:W-:Y:S01]  /*2980*/  IABS R79, R58 ;  /* 0x0000003a004f7213 */ /* 0x000fe20000000000 */
[--C-:B------:R-:W-:Y:S01]  /*2990*/  @!P1 IMAD.IADD R59, R59, 0x1, -R4.reuse ;  /* 0x000000013b3b9824 */ /* 0x100fe200078e0a04 */
[----:B------:R-:W-:Y:S01]  /*29a0*/  ISETP.GT.U32.AND P1, PT, R4, R61, PT ;  /* 0x0000003d0400720c */ /* 0x000fe20003f24070 */
[----:B------:R-:W-:-:S02]  /*29b0*/  @!P2 IMAD.IADD R73, R73, 0x1, -R4 ;  /* 0x000000014949a824 */ /* 0x000fc400078e0a04 */
[----:B------:R-:W-:Y:S02]  /*29c0*/  IMAD.MOV R50, RZ, RZ, -R50 ;  /* 0x000000ffff327224 */ /* 0x000fe400078e0a32 */
[----:B------:R-:W-:Y:S01]  /*29d0*/  @!P0 IMAD.IADD R51, R51, 0x1, -R4 ;  /* 0x0000000133338824 */ /* 0x000fe200078e0a04 */
[C---:B------:R-:W-:Y:S01]  /*29e0*/  ISETP.GT.U32.AND P2, PT, R4.reuse, R73, PT ;  /* 0x000000490400720c */ /* 0x040fe20003f44070 */
[----:B------:R-:W-:Y:S01]  /*29f0*/  IMAD R71, R4, R50, R71 ;  /* 0x0000003204477224 */ /* 0x000fe200078e0247 */
[----:B------:R-:W-:Y:S01]  /*2a00*/  ISETP.GE.AND P0, PT, R56, RZ, PT ;  /* 0x000000ff3800720c */ /* 0x000fe20003f06270 */
[----:B------:R-:W-:-:S04]  /*2a10*/  IMAD.HI.U32 R50, R12, R79, RZ ;  /* 0x0000004f0c327227 */ /* 0x000fc800078e00ff */
[----:B------:R-:W-:Y:S02]  /*2a20*/  IMAD.MOV R50, RZ, RZ, -R50 ;  /* 0x000000ffff327224 */ /* 0x000fe400078e0a32 */
[----:B------:R-:W-:Y:S02]  /*2a30*/  IMAD.MOV.U32 R49, RZ, RZ, R51 ;  /* 0x000000ffff317224 */ /* 0x000fe400078e0033 */
[----:B------:R-:W-:Y:S01]  /*2a40*/  @!P1 IMAD.IADD R61, R61, 0x1, -R4 ;  /* 0x000000013d3d9824 */ /* 0x000fe200078e0a04 */
[C---:B------:R-:W-:Y:S01]  /*2a50*/  ISETP.GT.U32.AND P1, PT, R4.reuse, R59, PT ;  /* 0x0000003b0400720c */ /* 0x040fe20003f24070 */
[----:B------:R-:W-:Y:S02]  /*2a60*/  IMAD R79, R4, R50, R79 ;  /* 0x00000032044f7224 */ /* 0x000fe400078e024f */
[----:B------:R-:W-:-:S04]  /*2a70*/  IMAD.HI.U32 R51, R12, R75, RZ ;  /* 0x0000004b0c337227 */ /* 0x000fc800078e00ff */
[----:B------:R-:W-:Y:S01]  /*2a80*/  @!P5 IMAD.MOV R49, RZ, RZ, -R49 ;  /* 0x000000ffff31d224 */ /* 0x000fe200078e0a31 */
[C---:B------:R-:W-:Y:S01]  /*2a90*/  ISETP.GT.U32.AND P5, PT, R4.reuse, R61, PT ;  /* 0x0000003d0400720c */ /* 0x040fe20003fa4070 */
[----:B------:R-:W-:Y:S01]  /*2aa0*/  @!P2 IMAD.IADD R73, R73, 0x1, -R4 ;  /* 0x000000014949a824 */ /* 0x000fe200078e0a04 */
[----:B------:R-:W-:Y:S01]  /*2ab0*/  ISETP.GT.U32.AND P2, PT, R4, R79, PT ;  /* 0x0000004f0400720c */ /* 0x000fe20003f44070 */
[----:B------:R-:W-:Y:S02]  /*2ac0*/  IMAD.MOV R51, RZ, RZ, -R51 ;  /* 0x000000ffff337224 */ /* 0x000fe400078e0a33 */
[----:B------:R-:W-:Y:S02]  /*2ad0*/  VIADD R64, R6, 0x34 ;  /* 0x0000003406407836 */ /* 0x000fe40000000000 */
[----:B------:R-:W-:Y:S02]  /*2ae0*/  IMAD R75, R4, R51, R75 ;  /* 0x00000033044b7224 */ /* 0x000fe400078e024b */
[----:B------:R-:W0:Y:S01]  /*2af0*/  I2F.RP R51, R103 ;  /* 0x0000006700337306 */ /* 0x000e220000209400 */
[----:B------:R-:W-:Y:S01]  /*2b00*/  IABS R77, R64 ;  /* 0x00000040004d7213 */ /* 0x000fe20000000000 */
[----:B------:R-:W-:-:S02]  /*2b10*/  VIADD R70, R6, 0x28 ;  /* 0x0000002806467836 */ /* 0x000fc40000000000 */
[----:B------:R-:W-:-:S03]  /*2b20*/  IMAD.HI.U32 R50, R12, R81, RZ ;  /* 0x000000510c327227 */ /* 0x000fc600078e00ff */
[----:B------:R-:W-:Y:S01]  /*2b30*/  IABS R83, R70 ;  /* 0x0000004600537213 */ /* 0x000fe20000000000 */
[--C-:B------:R-:W-:Y:S01]  /*2b40*/  @!P5 IMAD.IADD R61, R61, 0x1, -R4.reuse ;  /* 0x000000013d3dd824 */ /* 0x100fe200078e0a04 */
[----:B------:R-:W-:Y:S01]  /*2b50*/  ISETP.GE.AND P5, PT, R60, RZ, PT ;  /* 0x000000ff3c00720c */ /* 0x000fe20003fa6270 */
[--C-:B------:R-:W-:Y:S01]  /*2b60*/  @!P1 IMAD.IADD R59, R59, 0x1, -R4.reuse ;  /* 0x000000013b3b9824 */ /* 0x100fe200078e0a04 */
[----:B------:R-:W-:Y:S01]  /*2b70*/  ISETP.GT.U32.AND P1, PT, R4, R71, PT ;  /* 0x000000470400720c */ /* 0x000fe20003f24070 */
[----:B------:R-:W-:Y:S02]  /*2b80*/  @!P2 IMAD.IADD R79, R79, 0x1, -R4 ;  /* 0x000000014f4fa824 */ /* 0x000fe400078e0a04 */
[----:B------:R-:W-:Y:S01]  /*2b90*/  IMAD.HI.U32 R56, R12, R77, RZ ;  /* 0x0000004d0c387227 */ /* 0x000fe200078e00ff */
[----:B0-----:R-:W0:Y:S02]  /*2ba0*/  MUFU.RCP R51, R51 ;  /* 0x0000003300337308 */ /* 0x001e240000001000 */
[----:B------:R-:W-:Y:S01]  /*2bb0*/  ISETP.GT.U32.AND P2, PT, R4, R79, PT ;  /* 0x0000004f0400720c */ /* 0x000fe20003f44070 */
[----:B------:R-:W-:-:S02]  /*2bc0*/  IMAD.MOV R50, RZ, RZ, -R50 ;  /* 0x000000ffff327224 */ /* 0x000fc400078e0a32 */
[----:B------:R-:W-:Y:S01]  /*2bd0*/  @!P0 IMAD.MOV R61, RZ, RZ, -R61 ;  /* 0x000000ffff3d8224 */ /* 0x000fe200078e0a3d */
[C---:B------:R-:W-:Y:S01]  /*2be0*/  ISETP.GT.U32.AND P0, PT, R4.reuse, R75, PT ;  /* 0x0000004b0400720c */ /* 0x040fe20003f04070 */
[----:B------:R-:W-:Y:S02]  /*2bf0*/  IMAD.MOV R56, RZ, RZ, -R56 ;  /* 0x000000ffff387224 */ /* 0x000fe400078e0a38 */
[----:B------:R-:W-:Y:S02]  /*2c00*/  IMAD R81, R4, R50, R81 ;  /* 0x0000003204517224 */ /* 0x000fe400078e0251 */
[----:B------:R-:W-:-:S04]  /*2c10*/  IMAD.HI.U32 R50, R12, R83, RZ ;  /* 0x000000530c327227 */ /* 0x000fc800078e00ff */
[----:B------:R-:W-:Y:S02]  /*2c20*/  IMAD R77, R4, R56, R77 ;  /* 0x00000038044d7224 */ /* 0x000fe400078e024d */
[----:B------:R-:W-:Y:S02]  /*2c30*/  VIADD R72, R6, 0x24 ;  /* 0x0000002406487836 */ /* 0x000fe40000000000 */
[----:B------:R-:W-:Y:S02]  /*2c40*/  IMAD.MOV R56, RZ, RZ, -R50 ;  /* 0x000000ffff387224 */ /* 0x000fe400078e0a32 */
[--C-:B------:R-:W-:Y:S01]  /*2c50*/  @!P1 IMAD.IADD R71, R71, 0x1, -R4.reuse ;  /* 0x0000000147479824 */ /* 0x100fe200078e0a04 */
[----:B------:R-:W-:Y:S01]  /*2c60*/  IABS R85, R72 ;  /* 0x0000004800557213 */ /* 0x000fe20000000000 */
[C---:B------:R-:W-:Y:S01]  /*2c70*/  IMAD R83, R4.reuse, R56, R83 ;  /* 0x0000003804537224 */ /* 0x040fe200078e0253 */
[----:B------:R-:W-:Y:S01]  /*2c80*/  ISETP.GT.U32.AND P1, PT, R4, R69, PT ;  /* 0x000000450400720c */ /* 0x000fe20003f24070 */
[----:B------:R-:W-:-:S02]  /*2c90*/  @!P0 IMAD.IADD R75, R75, 0x1, -R4 ;  /* 0x000000014b4b8824 */ /* 0x000fc400078e0a04 */
[----:B------:R-:W-:Y:S01]  /*2ca0*/  @!P4 IMAD.MOV R59, RZ, RZ, -R59 ;  /* 0x000000ffff3bc224 */ /* 0x000fe200078e0a3b */
[C---:B------:R-:W-:Y:S01]  /*2cb0*/  ISETP.GT.U32.AND P4, PT, R4.reuse, R71, PT ;  /* 0x000000470400720c */ /* 0x040fe20003f84070 */
[----:B------:R-:W-:Y:S01]  /*2cc0*/  @!P2 IMAD.IADD R79, R79, 0x1, -R4 ;  /* 0x000000014f4fa824 */ /* 0x000fe200078e0a04 */
[----:B------:R-:W-:Y:S01]  /*2cd0*/  ISETP.GT.U32.AND P2, PT, R4, R83, PT ;  /* 0x000000530400720c */ /* 0x000fe20003f44070 */
[----:B------:R-:W-:Y:S01]  /*2ce0*/  VIADD R74, R6, 0x20 ;  /* 0x00000020064a7836 */ /* 0x000fe20000000000 */
[----:B------:R-:W-:Y:S01]  /*2cf0*/  ISETP.GT.U32.AND P0, PT, R4, R75, PT ;  /* 0x0000004b0400720c */ /* 0x000fe20003f04070 */
[----:B------:R-:W-:-:S03]  /*2d00*/  IMAD.HI.U32 R50, R12, R85, RZ ;  /* 0x000000550c327227 */ /* 0x000fc600078e00ff */
[----:B------:R-:W-:Y:S01]  /*2d10*/  IABS R87, R74 ;  /* 0x0000004a00577213 */ /* 0x000fe20000000000 */
[----:B------:R-:W-:Y:S02]  /*2d20*/  IMAD.MOV R50, RZ, RZ, -R50 ;  /* 0x000000ffff327224 */ /* 0x000fe400078e0a32 */
[----:B0-----:R-:W-:Y:S02]  /*2d30*/  VIADD R51, R51, 0xffffffe ;  /* 0x0ffffffe33337836 */ /* 0x001fe40000000000 */
[----:B------:R-:W-:Y:S02]  /*2d40*/  IMAD R85, R4, R50, R85 ;  /* 0x0000003204557224 */ /* 0x000fe400078e0255 */
[----:B------:R-:W-:Y:S02]  /*2d50*/  IMAD.HI.U32 R54, R12, R87, RZ ;  /* 0x000000570c367227 */ /* 0x000fe400078e00ff */
[----:B------:R-:W0:Y:S02]  /*2d60*/  F2I.FTZ.U32.TRUNC.NTZ R51, R51 ;  /* 0x0000003300337305 */ /* 0x000e24000021f000 */
[--C-:B------:R-:W-:Y:S01]  /*2d70*/  @!P4 IMAD.IADD R71, R71, 0x1, -R4.reuse ;  /* 0x000000014747c824 */ /* 0x100fe200078e0a04 */
[C---:B------:R-:W-:Y:S01]  /*2d80*/  ISETP.GT.U32.AND P4, PT, R4.reuse, R77, PT ;  /* 0x0000004d0400720c */ /* 0x040fe20003f84070 */
[----:B------:R-:W-:Y:S01]  /*2d90*/  @!P2 IMAD.IADD R83, R83, 0x1, -R4 ;  /* 0x000000015353a824 */ /* 0x000fe200078e0a04 */
[----:B------:R-:W-:Y:S01]  /*2da0*/  ISETP.GT.U32.AND P2, PT, R4, R85, PT ;  /* 0x000000550400720c */ /* 0x000fe20003f44070 */
[----:B------:R-:W-:-:S02]  /*2db0*/  IMAD.MOV R54, RZ, RZ, -R54 ;  /* 0x000000ffff367224 */ /* 0x000fc400078e0a36 */
[--C-:B------:R-:W-:Y:S01]  /*2dc0*/  @!P0 IMAD.IADD R75, R75, 0x1, -R4.reuse ;  /* 0x000000014b4b8824 */ /* 0x100fe200078e0a04 */
[C---:B------:R-:W-:Y:S01]  /*2dd0*/  ISETP.GT.U32.AND P0, PT, R4.reuse, R81, PT ;  /* 0x000000510400720c */ /* 0x040fe20003f04070 */
[----:B------:R-:W-:Y:S02]  /*2de0*/  IMAD R87, R4, R54, R87 ;  /* 0x0000003604577224 */ /* 0x000fe400078e0257 */
[C---:B------:R-:W-:Y:S02]  /*2df0*/  VIADD R54, R6.reuse, 0x1c ;  /* 0x0000001c06367836 */ /* 0x040fe40000000000 */
[----:B------:R-:W-:Y:S02]  /*2e00*/  VIADD R76, R6, 0x14 ;  /* 0x00000014064c7836 */ /* 0x000fe40000000000 */
[--C-:B------:R-:W-:Y:S01]  /*2e10*/  @!P4 IMAD.IADD R77, R77, 0x1, -R4.reuse ;  /* 0x000000014d4dc824 */ /* 0x100fe200078e0a04 */
[----:B------:R-:W-:Y:S01]  /*2e20*/  IABS R89, R54 ;  /* 0x0000003600597213 */ /* 0x000fe20000000000 */
[--C-:B------:R-:W-:Y:S01]  /*2e30*/  @!P2 IMAD.IADD R85, R85, 0x1, -R4.reuse ;  /* 0x000000015555a824 */ /* 0x100fe200078e0a04 */
[----:B------:R-:W-:Y:S01]  /*2e40*/  IABS R93, R76 ;  /* 0x0000004c005d7213 */ /* 0x000fe20000000000 */
[----:B0-----:R-:W-:Y:S01]  /*2e50*/  IMAD.MOV R60, RZ, RZ, -R51 ;  /* 0x000000ffff3c7224 */ /* 0x001fe200078e0a33 */
[----:B------:R-:W-:Y:S01]  /*2e60*/  ISETP.GT.U32.AND P2, PT, R4, R87, PT ;  /* 0x000000570400720c */ /* 0x000fe20003f44070 */
[--C-:B------:R-:W-:Y:S01]  /*2e70*/  @!P1 IMAD.IADD R69, R69, 0x1, -R4.reuse ;  /* 0x0000000145459824 */ /* 0x100fe200078e0a04 */
[----:B------:R-:W-:Y:S01]  /*2e80*/  ISETP.GE.AND P1, PT, R62, RZ, PT ;  /* 0x000000ff3e00720c */ /* 0x000fe20003f26270 */
[----:B------:R-:W-:Y:S01]  /*2e90*/  @!P0 IMAD.IADD R81, R81, 0x1, -R4 ;  /* 0x0000000151518824 */ /* 0x000fe200078e0a04 */
[----:B------:R-:W-:Y:S01]  /*2ea0*/  ISETP.GE.AND P0, PT, R58, RZ, PT ;  /* 0x000000ff3a00720c */ /* 0x000fe20003f06270 */
[----:B------:R-:W-:Y:S01]  /*2eb0*/  IMAD.HI.U32 R56, R12, R89, RZ ;  /* 0x000000590c387227 */ /* 0x000fe200078e00ff */
[----:B------:R-:W-:-:S03]  /*2ec0*/  ISETP.GT.U32.AND P4, PT, R4, R77, PT ;  /* 0x0000004d0400720c */ /* 0x000fc60003f84070 */
[----:B------:R-:W-:Y:S02]  /*2ed0*/  VIADD R58, R6, 0x18 ;  /* 0x00000018063a7836 */ /* 0x000fe40000000000 */
[----:B------:R-:W-:-:S03]  /*2ee0*/  IMAD.HI.U32 R62, R12, R93, RZ ;  /* 0x0000005d0c3e7227 */ /* 0x000fc600078e00ff */
[----:B------:R-:W-:Y:S01]  /*2ef0*/  IABS R91, R58 ;  /* 0x0000003a005b7213 */ /* 0x000fe20000000000 */
[----:B------:R-:W-:Y:S02]  /*2f00*/  IMAD.MOV.U32 R50, RZ, RZ, RZ ;  /* 0x000000ffff327224 */ /* 0x000fe400078e00ff */
[----:B------:R-:W-:Y:S02]  /*2f10*/  IMAD R97, R60, R103, RZ ;  /* 0x000000673c617224 */ /* 0x000fe400078e02ff */
[----:B------:R-:W-:Y:S02]  /*2f20*/  IMAD.MOV R56, RZ, RZ, -R56 ;  /* 0x000000ffff387224 */ /* 0x000fe400078e0a38 */
[----:B------:R-:W-:Y:S02]  /*2f30*/  IMAD.MOV R66, RZ, RZ, -R62 ;  /* 0x000000ffff427224 */ /* 0x000fe400078e0a3e */
[----:B------:R-:W-:-:S04]  /*2f40*/  IMAD.HI.U32 R62, R51, R97, R50 ;  /* 0x00000061333e7227 */ /* 0x000fc800078e0032 */
[----:B------:R-:W-:Y:S02]  /*2f50*/  VIADD R78, R6, 0x10 ;  /* 0x00000010064e7836 */ /* 0x000fe40000000000 */
[----:B------:R-:W-:Y:S02]  /*2f60*/  IMAD R51, R4, R56, R89 ;  /* 0x0000003804337224 */ /* 0x000fe400078e0259 */
[----:B------:R-:W-:Y:S01]  /*2f70*/  IMAD.HI.U32 R60, R12, R91, RZ ;  /* 0x0000005b0c3c7227 */ /* 0x000fe200078e00ff */
[----:B------:R-:W-:-:S03]  /*2f80*/  IABS R95, R78 ;  /* 0x0000004e005f7213 */ /* 0x000fc60000000000 */
[--C-:B------:R-:W-:Y:S01]  /*2f90*/  @!P2 IMAD.IADD R87, R87, 0x1, -R4.reuse ;  /* 0x000000015757a824 */ /* 0x100fe200078e0a04 */
[----:B------:R-:W-:Y:S01]  /*2fa0*/  ISETP.GT.U32.AND P2, PT, R4, R51, PT ;  /* 0x000000330400720c */ /* 0x000fe20003f44070 */
[----:B------:R-:W-:Y:S01]  /*2fb0*/  @!P4 IMAD.IADD R77, R77, 0x1, -R4 ;  /* 0x000000014d4dc824 */ /* 0x000fe200078e0a04 */
[----:B------:R-:W-:Y:S01]  /*2fc0*/  ISETP.GE.AND P4, PT, R64, RZ, PT ;  /* 0x000000ff4000720c */ /* 0x000fe20003f86270 */
[----:B------:R-:W-:Y:S02]  /*2fd0*/  IMAD.MOV R60, RZ, RZ, -R60 ;  /* 0x000000ffff3c7224 */ /* 0x000fe400078e0a3c */
[----:B------:R-:W-:-:S04]  /*2fe0*/  IMAD.HI.U32 R64, R12, R95, RZ ;  /* 0x0000005f0c407227 */ /* 0x000fc800078e00ff */
[C---:B------:R-:W-:Y:S02]  /*2ff0*/  IMAD R89, R4.reuse, R60, R91 ;  /* 0x0000003c04597224 */ /* 0x040fe400078e025b */
[----:B------:R-:W-:Y:S02]  /*3000*/  IMAD R91, R4, R66, R93 ;  /* 0x00000042045b7224 */ /* 0x000fe400078e025d */
[----:B------:R-:W-:Y:S02]  /*3010*/  IMAD.MOV R64, RZ, RZ, -R64 ;  /* 0x000000ffff407224 */ /* 0x000fe400078e0a40 */
[----:B------:R-:W-:Y:S02]  /*3020*/  VIADD R66, R6, 0xc ;  /* 0x0000000c06427836 */ /* 0x000fe40000000000 */
[C---:B------:R-:W-:Y:S01]  /*3030*/  IMAD R93, R4.reuse, R64, R95 ;  /* 0x00000040045d7224 */ /* 0x040fe200078e025f */
[----:B------:R-:W-:Y:S01]  /*3040*/  IABS R64, R0 ;  /* 0x0000000000407213 */ /* 0x000fe20000000000 */
[----:B------:R-:W-:Y:S01]  /*3050*/  @!P2 IMAD.IADD R51, R51, 0x1, -R4 ;  /* 0x000000013333a824 */ /* 0x000fe200078e0a04 */
[----:B------:R-:W-:Y:S01]  /*3060*/  IABS R95, R66 ;  /* 0x00000042005f7213 */ /* 0x000fe20000000000 */
[----:B------:R-:W-:Y:S01]  /*3070*/  @!P3 IMAD.MOV R69, RZ, RZ, -R69 ;  /* 0x000000ffff45b224 */ /* 0x000fe200078e0a45 */
[----:B------:R-:W-:Y:S01]  /*3080*/  ISETP.GT.U32.AND P2, PT, R4, R89, PT ;  /* 0x000000590400720c */ /* 0x000fe20003f44070 */
[----:B------:R-:W-:Y:S01]  /*3090*/  VIADD R80, R6, 0x8 ;  /* 0x0000000806507836 */ /* 0x000fe20000000000 */
[----:B------:R-:W-:Y:S01]  /*30a0*/  ISETP.GT.U32.AND P3, PT, R4, R83, PT ;  /* 0x000000530400720c */ /* 0x000fe20003f64070 */
[----:B------:R-:W-:-:S03]  /*30b0*/  IMAD.HI.U32 R50, R12, R95, RZ ;  /* 0x0000005f0c327227 */ /* 0x000fc600078e00ff */
[----:B------:R-:W-:Y:S01]  /*30c0*/  IABS R97, R80 ;  /* 0x0000005000617213 */ /* 0x000fe20000000000 */
[----:B------:R-:W-:Y:S02]  /*30d0*/  VIADD R82, R6, 0x4 ;  /* 0x0000000406527836 */ /* 0x000fe40000000000 */
[----:B------:R-:W-:Y:S02]  /*30e0*/  IMAD.MOV R50, RZ, RZ, -R50 ;  /* 0x000000ffff327224 */ /* 0x000fe400078e0a32 */
[----:B------:R-:W-:Y:S01]  /*30f0*/  @!P6 IMAD.MOV R71, RZ, RZ, -R71 ;  /* 0x000000ffff47e224 */ /* 0x000fe200078e0a47 */
[----:B------:R-:W-:Y:S01]  /*3100*/  IABS R99, R82 ;  /* 0x0000005200637213 */ /* 0x000fe20000000000 */
[C---:B------:R-:W-:Y:S01]  /*3110*/  IMAD R95, R4.reuse, R50, R95 ;  /* 0x00000032045f7224 */ /* 0x040fe200078e025f */
[C---:B------:R-:W-:Y:S01]  /*3120*/  ISETP.GT.U32.AND P6, PT, R4.reuse, R51, PT ;  /* 0x000000330400720c */ /* 0x040fe20003fc4070 */
[----:B------:R-:W-:Y:S01]  /*3130*/  @!P2 IMAD.IADD R89, R89, 0x1, -R4 ;  /* 0x000000015959a824 */ /* 0x000fe200078e0a04 */
[----:B------:R-:W-:Y:S01]  /*3140*/  ISETP.GT.U32.AND P2, PT, R4, R81, PT ;  /* 0x000000510400720c */ /* 0x000fe20003f44070 */
[----:B------:R-:W-:-:S04]  /*3150*/  IMAD.HI.U32 R56, R12, R97, RZ ;  /* 0x000000610c387227 */ /* 0x000fc800078e00ff */
[----:B------:R-:W-:-:S04]  /*3160*/  IMAD.HI.U32 R60, R12, R99, RZ ;  /* 0x000000630c3c7227 */ /* 0x000fc800078e00ff */
[----:B------:R-:W-:Y:S01]  /*3170*/  @!P0 IMAD.MOV R79, RZ, RZ, -R79 ;  /* 0x000000ffff4f8224 */ /* 0x000fe200078e0a4f */
[C---:B------:R-:W-:Y:S01]  /*3180*/  ISETP.GT.U32.AND P0, PT, R4.reuse, R91, PT ;  /* 0x0000005b0400720c */ /* 0x040fe20003f04070 */
[----:B------:R-:W-:Y:S01]  /*3190*/  @!P3 IMAD.IADD R83, R83, 0x1, -R4 ;  /* 0x000000015353b824 */ /* 0x000fe200078e0a04 */
[----:B------:R-:W-:Y:S01]  /*31a0*/  ISETP.GT.U32.AND P3, PT, R4, R95, PT ;  /* 0x0000005f0400720c */ /* 0x000fe20003f64070 */
[----:B------:R-:W-:-:S04]  /*31b0*/  IMAD.HI.U32 R12, R12, R101, RZ ;  /* 0x000000650c0c7227 */ /* 0x000fc800078e00ff */
[----:B------:R-:W-:Y:S01]  /*31c0*/  @!P1 IMAD.MOV R75, RZ, RZ, -R75 ;  /* 0x000000ffff4b9224 */ /* 0x000fe200078e0a4b */
[C---:B------:R-:W-:Y:S01]  /*31d0*/  ISETP.GT.U32.AND P1, PT, R4.reuse, R87, PT ;  /* 0x000000570400720c */ /* 0x040fe20003f24070 */
[----:B------:R-:W-:Y:S02]  /*31e0*/  IMAD.MOV R12, RZ, RZ, -R12 ;  /* 0x000000ffff0c7224 */ /* 0x000fe400078e0a0c */
[----:B------:R-:W-:Y:S01]  /*31f0*/  @!P5 IMAD.MOV R73, RZ, RZ, -R73 ;  /* 0x000000ffff49d224 */ /* 0x000fe200078e0a49 */
[C---:B------:R-:W-:Y:S01]  /*3200*/  ISETP.GT.U32.AND P5, PT, R4.reuse, R85, PT ;  /* 0x000000550400720c */ /* 0x040fe20003fa4070 */
[----:B------:R-:W-:Y:S02]  /*3210*/  IMAD.MOV R60, RZ, RZ, -R60 ;  /* 0x000000ffff3c7224 */ /* 0x000fe400078e0a3c */
[C---:B------:R-:W-:Y:S02]  /*3220*/  IMAD R101, R4.reuse, R12, R101 ;  /* 0x0000000c04657224 */ /* 0x040fe400078e0265 */
[----:B------:R-:W-:Y:S01]  /*3230*/  @!P4 IMAD.MOV R77, RZ, RZ, -R77 ;  /* 0x000000ffff4dc224 */ /* 0x000fe200078e0a4d */
[C---:B------:R-:W-:Y:S01]  /*3240*/  ISETP.GT.U32.AND P4, PT, R4.reuse, R89, PT ;  /* 0x000000590400720c */ /* 0x040fe20003f84070 */
[----:B------:R-:W-:Y:S01]  /*3250*/  @!P2 IMAD.IADD R81, R81, 0x1, -R4 ;  /* 0x000000015151a824 */ /* 0x000fe200078e0a04 */
[----:B------:R-:W-:Y:S01]  /*3260*/  ISETP.GT.U32.AND P2, PT, R4, R93, PT ;  /* 0x0000005d0400720c */ /* 0x000fe20003f44070 */
[----:B------:R-:W-:-:S02]  /*3270*/  IMAD.MOV R56, RZ, RZ, -R56 ;  /* 0x000000ffff387224 */ /* 0x000fc400078e0a38 */
[----:B------:R-:W-:-:S04]  /*3280*/  IMAD.HI.U32 R62, R62, R64, RZ ;  /* 0x000000403e3e7227 */ /* 0x000fc800078e00ff */
[C---:B------:R-:W-:Y:S02]  /*3290*/  IMAD R99, R4.reuse, R60, R99 ;  /* 0x0000003c04637224 */ /* 0x040fe400078e0263 */
[--C-:B------:R-:W-:Y:S01]  /*32a0*/  @!P6 IMAD.IADD R51, R51, 0x1, -R4.reuse ;  /* 0x000000013333e824 */ /* 0x100fe200078e0a04 */
[----:B------:R-:W-:Y:S01]  /*32b0*/  ISETP.GT.U32.AND P6, PT, R4, R101, PT ;  /* 0x000000650400720c */ /* 0x000fe20003fc4070 */
[--C-:B------:R-:W-:Y:S01]  /*32c0*/  @!P0 IMAD.IADD R91, R91, 0x1, -R4.reuse ;  /* 0x000000015b5b8824 */ /* 0x100fe200078e0a04 */
[----:B------:R-:W-:Y:S01]  /*32d0*/  ISETP.GE.AND P0, PT, R68, RZ, PT ;  /* 0x000000ff4400720c */ /* 0x000fe20003f06270 */
[----:B------:R-:W-:Y:S01]  /*32e0*/  @!P3 IMAD.IADD R95, R95, 0x1, -R4 ;  /* 0x000000015f5fb824 */ /* 0x000fe200078e0a04 */
[----:B------:R-:W-:Y:S01]  /*32f0*/  ISETP.GE.AND P3, PT, R72, RZ, PT ;  /* 0x000000ff4800720c */ /* 0x000fe20003f66270 */
[----:B------:R-:W-:Y:S02]  /*3300*/  IMAD R97, R4, R56, R97 ;  /* 0x0000003804617224 */ /* 0x000fe400078e0261 */
[----:B------:R-:W-:-:S02]  /*3310*/  IMAD.MOV R62, RZ, RZ, -R62 ;  /* 0x000000ffff3e7224 */ /* 0x000fc400078e0a3e */
[----:B------:R-:W-:Y:S01]  /*3320*/  @!P1 IMAD.IADD R87, R87, 0x1, -R4 ;  /* 0x0000000157579824 */ /* 0x000fe200078e0a04 */
[C---:B------:R-:W-:Y:S01]  /*3330*/  ISETP.GT.U32.AND P1, PT, R4.reuse, R99, PT ;  /* 0x000000630400720c */ /* 0x040fe20003f24070 */
[----:B------:R-:W-:Y:S02]  /*3340*/  IMAD R12, R103, R62, R64 ;  /* 0x0000003e670c7224 */ /* 0x000fe400078e0240 */
[--C-:B------:R-:W-:Y:S01]  /*3350*/  @!P5 IMAD.IADD R85, R85, 0x1, -R4.reuse ;  /* 0x000000015555d824 */ /* 0x100fe200078e0a04 */
[----:B------:R-:W-:Y:S01]  /*3360*/  ISETP.GT.U32.AND P5, PT, R4, R97, PT ;  /* 0x000000610400720c */ /* 0x000fe20003fa4070 */
[--C-:B------:R-:W-:Y:S01]  /*3370*/  @!P4 IMAD.IADD R89, R89, 0x1, -R4.reuse ;  /* 0x000000015959c824 */ /* 0x100fe200078e0a04 */
[----:B------:R-:W-:Y:S01]  /*3380*/  ISETP.GT.U32.AND P4, PT, R103, R12, PT ;  /* 0x0000000c6700720c */ /* 0x000fe20003f84070 */
[--C-:B------:R-:W-:Y:S01]  /*3390*/  @!P2 IMAD.IADD R93, R93, 0x1, -R4.reuse ;  /* 0x000000015d5da824 */ /* 0x100fe200078e0a04 */
[----:B------:R-:W-:Y:S01]  /*33a0*/  ISETP.GE.AND P2, PT, R70, RZ, PT ;  /* 0x000000ff4600720c */ /* 0x000fe20003f46270 */
[--C-:B------:R-:W-:Y:S01]  /*33b0*/  @!P6 IMAD.IADD R101, R101, 0x1, -R4.reuse ;  /* 0x000000016565e824 */ /* 0x100fe200078e0a04 */
[----:B------:R-:W-:Y:S01]  /*33c0*/  ISETP.GE.AND P6, PT, R58, RZ, PT ;  /* 0x000000ff3a00720c */ /* 0x000fe20003fc6270 */
[----:B------:R-:W-:Y:S01]  /*33d0*/  @!P0 IMAD.MOV R81, RZ, RZ, -R81 ;  /* 0x000000ffff518224 */ /* 0x000fe200078e0a51 */
[C---:B------:R-:W-:Y:S01]  /*33e0*/  ISETP.GT.U32.AND P0, PT, R4.reuse, R91, PT ;  /* 0x0000005b0400720c */ /* 0x040fe20003f04070 */
[----:B------:R-:W-:Y:S01]  /*33f0*/  @!P3 IMAD.MOV R85, RZ, RZ, -R85 ;  /* 0x000000ffff55b224 */ /* 0x000fe200078e0a55 */
[----:B------:R-:W-:Y:S01]  /*3400*/  ISETP.GT.U32.AND P3, PT, R4, R95, PT ;  /* 0x0000005f0400720c */ /* 0x000fe20003f64070 */
[--C-:B------:R-:W-:Y:S01]  /*3410*/  @!P1 IMAD.IADD R99, R99, 0x1, -R4.reuse ;  /* 0x0000000163639824 */ /* 0x100fe200078e0a04 */
[----:B------:R-:W-:Y:S01]  /*3420*/  ISETP.GE.AND P1, PT, R54, RZ, PT ;  /* 0x000000ff3600720c */ /* 0x000fe20003f26270 */
[----:B------:R-:W-:Y:S01]  /*3430*/  @!P5 IMAD.IADD R97, R97, 0x1, -R4 ;  /* 0x000000016161d824 */ /* 0x000fe200078e0a04 */
[----:B------:R-:W-:Y:S01]  /*3440*/  ISETP.GE.AND P5, PT, R74, RZ, PT ;  /* 0x000000ff4a00720c */ /* 0x000fe20003fa6270 */
[----:B------:R-:W-:-:S02]  /*3450*/  @!P4 IMAD.IADD R12, R12, 0x1, -R103 ;  /* 0x000000010c0cc824 */ /* 0x000fc400078e0a67 */
[----:B------:R-:W-:Y:S01]  /*3460*/  @!P2 IMAD.MOV R83, RZ, RZ, -R83 ;  /* 0x000000ffff53a224 */ /* 0x000fe200078e0a53 */
[----:B------:R-:W-:Y:S01]  /*3470*/  ISETP.GT.U32.AND P2, PT, R4, R93, PT ;  /* 0x0000005d0400720c */ /* 0x000fe20003f44070 */
[----:B------:R-:W-:Y:S01]  /*3480*/  @!P6 IMAD.MOV R89, RZ, RZ, -R89 ;  /* 0x000000ffff59e224 */ /* 0x000fe200078e0a59 */
[----:B------:R-:W-:Y:S01]  /*3490*/  ISETP.GT.U32.AND P6, PT, R103, R12, PT ;  /* 0x0000000c6700720c */ /* 0x000fe20003fc4070 */
[--C-:B------:R-:W-:Y:S01]  /*34a0*/  @!P0 IMAD.IADD R91, R91, 0x1, -R4.reuse ;  /* 0x000000015b5b8824 */ /* 0x100fe200078e0a04 */
[----:B------:R-:W-:Y:S01]  /*34b0*/  ISETP.GE.AND P0, PT, R76, RZ, PT ;  /* 0x000000ff4c00720c */ /* 0x000fe20003f06270 */
[----:B------:R-:W-:Y:S01]  /*34c0*/  @!P3 IMAD.IADD R95, R95, 0x1, -R4 ;  /* 0x000000015f5fb824 */ /* 0x000fe200078e0a04 */
[----:B------:R-:W-:Y:S01]  /*34d0*/  ISETP.GE.AND P3, PT, R78, RZ, PT ;  /* 0x000000ff4e00720c */ /* 0x000fe20003f66270 */
[----:B------:R-:W-:Y:S01]  /*34e0*/  @!P1 IMAD.MOV R51, RZ, RZ, -R51 ;  /* 0x000000ffff339224 */ /* 0x000fe200078e0a33 */
[C---:B------:R-:W-:Y:S01]  /*34f0*/  ISETP.GT.U32.AND P1, PT, R4.reuse, R99, PT ;  /* 0x000000630400720c */ /* 0x040fe20003f24070 */
[----:B------:R-:W-:Y:S01]  /*3500*/  @!P5 IMAD.MOV R87, RZ, RZ, -R87 ;  /* 0x000000ffff57d224 */ /* 0x000fe200078e0a57 */
[----:B------:R-:W-:-:S02]  /*3510*/  ISETP.GT.U32.AND P4, PT, R4, R97, PT ;  /* 0x000000610400720c */ /* 0x000fc40003f84070 */
[----:B------:R-:W-:Y:S01]  /*3520*/  ISETP.GT.U32.AND P5, PT, R4, R101, PT ;  /* 0x000000650400720c */ /* 0x000fe20003fa4070 */
[--C-:B------:R-:W-:Y:S01]  /*3530*/  @!P2 IMAD.IADD R93, R93, 0x1, -R4.reuse ;  /* 0x000000015d5da824 */ /* 0x100fe200078e0a04 */
[----:B------:R-:W-:Y:S01]  /*3540*/  ISETP.GE.AND P2, PT, R6, RZ, PT ;  /* 0x000000ff0600720c */ /* 0x000fe20003f46270 */
[----:B------:R-:W-:Y:S01]  /*3550*/  @!P6 IMAD.IADD R12, R12, 0x1, -R103 ;  /* 0x000000010c0ce824 */ /* 0x000fe200078e0a67 */
[----:B------:R-:W-:Y:S01]  /*3560*/  ISETP.GE.AND P6, PT, R0, RZ, PT ;  /* 0x000000ff0000720c */ /* 0x000fe20003fc6270 */
[----:B------:R-:W-:Y:S01]  /*3570*/  @!P0 IMAD.MOV R91, RZ, RZ, -R91 ;  /* 0x000000ffff5b8224 */ /* 0x000fe200078e0a5b */
[----:B------:R-:W-:Y:S01]  /*3580*/  ISETP.NE.AND P0, PT, R53, RZ, PT ;  /* 0x000000ff3500720c */ /* 0x000fe20003f05270 */
[----:B------:R-:W-:Y:S01]  /*3590*/  @!P3 IMAD.MOV R93, RZ, RZ, -R93 ;  /* 0x000000ffff5db224 */ /* 0x000fe200078e0a5d */
[----:B------:R-:W-:Y:S01]  /*35a0*/  LOP3.LUT R6, RZ, R53, RZ, 0x33, !PT ;  /* 0x00000035ff067212 */ /* 0x000fe200078e33ff */
[--C-:B------:R-:W-:Y:S01]  /*35b0*/  @!P1 IMAD.IADD R99, R99, 0x1, -R4.reuse ;  /* 0x0000000163639824 */ /* 0x100fe200078e0a04 */
[----:B------:R-:W-:Y:S01]  /*35c0*/  ISETP.NE.AND P3, PT, R52, RZ, PT ;  /* 0x000000ff3400720c */ /* 0x000fe20003f65270 */
[--C-:B------:R-:W-:Y:S01]  /*35d0*/  @!P4 IMAD.IADD R97, R97, 0x1, -R4.reuse ;  /* 0x000000016161c824 */ /* 0x100fe200078e0a04 */
[----:B------:R-:W-:Y:S01]  /*35e0*/  ISETP.GE.AND P1, PT, R80, RZ, PT ;  /* 0x000000ff5000720c */ /* 0x000fe20003f26270 */
[----:B------:R-:W-:Y:S01]  /*35f0*/  @!P5 IMAD.IADD R101, R101, 0x1, -R4 ;  /* 0x000000016565d824 */ /* 0x000fe200078e0a04 */
[----:B------:R-:W-:Y:S01]  /*3600*/  SEL R47, R6, R47, !P0 ;  /* 0x0000002f062f7207 */ /* 0x000fe20004000000 */
[----:B------:R-:W-:Y:S01]  /*3610*/  IMAD.MOV.U32 R4, RZ, RZ, R12 ;  /* 0x000000ffff047224 */ /* 0x000fe200078e000c */
[----:B------:R-:W-:Y:S01]  /*3620*/  ISETP.GE.AND P4, PT, R66, RZ, PT ;  /* 0x000000ff4200720c */ /* 0x000fe20003f86270 */
[----:B------:R-:W-:Y:S01]  /*3630*/  @!P2 IMAD.MOV R101, RZ, RZ, -R101 ;  /* 0x000000ffff65a224 */ /* 0x000fe200078e0a65 */
[----:B------:R-:W-:Y:S01]  /*3640*/  ISETP.GE.AND P5, PT, R82, RZ, PT ;  /* 0x000000ff5200720c */ /* 0x000fe20003fa6270 */
[----:B------:R-:W-:Y:S01]  /*3650*/  IMAD R47, R47, UR5, RZ ;  /* 0x000000052f2f7c24 */ /* 0x000fe2000f8e02ff */
[C---:B------:R-:W-:Y:S01]  /*3660*/  SEL R49, R6.reuse, R49, !P0 ;  /* 0x0000003106317207 */ /* 0x040fe20004000000 */
[----:B------:R-:W-:Y:S01]  /*3670*/  @!P6 IMAD.MOV R4, RZ, RZ, -R4 ;  /* 0x000000ffff04e224 */ /* 0x000fe200078e0a04 */
[----:B------:R-:W-:-:S02]  /*3680*/  SEL R48, R6, R48, !P0 ;  /* 0x0000003006307207 */ /* 0x000fc40004000000 */
[C---:B------:R-:W-:Y:S01]  /*3690*/  SEL R46, R6.reuse, R46, !P0 ;  /* 0x0000002e062e7207 */ /* 0x040fe20004000000 */
[----:B------:R-:W-:Y:S01]  /*36a0*/  IMAD R49, R49, UR5, RZ ;  /* 0x0000000531317c24 */ /* 0x000fe2000f8e02ff */
[----:B------:R-:W-:Y:S01]  /*36b0*/  @!P3 LOP3.LUT R4, RZ, R52, RZ, 0x33, !PT ;  /* 0x00000034ff04b212 */ /* 0x000fe200078e33ff */
[----:B------:R-:W-:Y:S01]  /*36c0*/  @!P1 IMAD.MOV R97, RZ, RZ, -R97 ;  /* 0x000000ffff619224 */ /* 0x000fe200078e0a61 */
[----:B------:R-:W-:Y:S01]  /*36d0*/  SEL R61, R6, R61, !P0 ;  /* 0x0000003d063d7207 */ /* 0x000fe20004000000 */
[----:B------:R-:W-:Y:S01]  /*36e0*/  IMAD R48, R48, UR5, RZ ;  /* 0x0000000530307c24 */ /* 0x000fe2000f8e02ff */
[----:B------:R-:W-:Y:S01]  /*36f0*/  IADD3 R52, P6, R47, UR8, RZ ;  /* 0x000000082f347c10 */ /* 0x000fe2000ffde0ff */
[----:B------:R-:W-:Y:S01]  /*3700*/  IMAD R46, R46, UR5, RZ ;  /* 0x000000052e2e7c24 */ /* 0x000fe2000f8e02ff */
[C---:B------:R-:W-:Y:S01]  /*3710*/  SEL R55, R6.reuse, R55, !P0 ;  /* 0x0000003706377207 */ /* 0x040fe20004000000 */
[----:B------:R-:W-:Y:S01]  /*3720*/  @!P4 IMAD.MOV R95, RZ, RZ, -R95 ;  /* 0x000000ffff5fc224 */ /* 0x000fe200078e0a5f */
[----:B------:R-:W-:Y:S01]  /*3730*/  SEL R57, R6, R57, !P0 ;  /* 0x0000003906397207 */ /* 0x000fe20004000000 */
[----:B------:R-:W-:Y:S01]  /*3740*/  @!P5 IMAD.MOV R99, RZ, RZ, -R99 ;  /* 0x000000ffff63d224 */ /* 0x000fe200078e0a63 */
[----:B------:R-:W-:Y:S01]  /*3750*/  IADD3 R12, P1, R49, UR8, RZ ;  /* 0x00000008310c7c10 */ /* 0x000fe2000ff3e0ff */
[----:B------:R-:W-:Y:S01]  /*3760*/  IMAD R55, R55, UR5, RZ ;  /* 0x0000000537377c24 */ /* 0x000fe2000f8e02ff */
[----:B------:R-:W-:Y:S01]  /*3770*/  R2UR UR14, R52 ;  /* 0x00000000340e72ca */ /* 0x000fe200000e0000 */
[----:B------:R-:W-:Y:S01]  /*3780*/  IMAD R52, R61, UR5, RZ ;  /* 0x000000053d347c24 */ /* 0x000fe2000f8e02ff */
[----:B------:R-:W-:Y:S01]  /*3790*/  SEL R59, R6, R59, !P0 ;  /* 0x0000003b063b7207 */ /* 0x000fe20004000000 */
[----:B------:R-:W-:Y:S01]  /*37a0*/  IMAD R4, R4, UR61, RZ ;  /* 0x0000003d04047c24 */ /* 0x000fe2000f8e02ff */
[----:B------:R-:W-:-:S02]  /*37b0*/  IADD3 R50, P5, R48, UR8, RZ ;  /* 0x0000000830327c10 */ /* 0x000fc4000ffbe0ff */
[----:B------:R-:W-:Y:S01]  /*37c0*/  R2UR UR16, R12 ;  /* 0x000000000c1072ca */ /* 0x000fe200000e0000 */
[----:B------:R-:W-:Y:S01]  /*37d0*/  IMAD R12, R57, UR5, RZ ;  /* 0x00000005390c7c24 */ /* 0x000fe2000f8e02ff */
[----:B------:R-:W-:Y:S02]  /*37e0*/  SEL R75, R6, R75, !P0 ;  /* 0x0000004b064b7207 */ /* 0x000fe40004000000 */
[----:B------:R-:W-:Y:S02]  /*37f0*/  IADD3 R53, P2, R46, UR8, RZ ;  /* 0x000000082e357c10 */ /* 0x000fe4000ff5e0ff */
[----:B------:R-:W-:Y:S01]  /*3800*/  SHF.R.S32.HI R61, RZ, 0x1f, R46 ;  /* 0x0000001fff3d7819 */ /* 0x000fe2000001142e */
[----:B------:R-:W-:Y:S01]  /*3810*/  IMAD R75, R75, UR5, RZ ;  /* 0x000000054b4b7c24 */ /* 0x000fe2000f8e02ff */
[C---:B------:R-:W-:Y:S02]  /*3820*/  SEL R7, R6.reuse, R7, !P0 ;  /* 0x0000000706077207 */ /* 0x040fe40004000000 */
[----:B------:R-:W-:-:S02]  /*3830*/  SEL R8, R6, R8, !P0 ;  /* 0x0000000806087207 */ /* 0x000fc40004000000 */
[C---:B------:R-:W-:Y:S01]  /*3840*/  SEL R9, R6.reuse, R9, !P0 ;  /* 0x0000000906097207 */ /* 0x040fe20004000000 */
[----:B------:R-:W-:Y:S01]  /*3850*/  IMAD R7, R7, UR5, RZ ;  /* 0x0000000507077c24 */ /* 0x000fe2000f8e02ff */
[----:B------:R-:W-:Y:S01]  /*3860*/  SEL R10, R6, R10, !P0 ;  /* 0x0000000a060a7207 */ /* 0x000fe20004000000 */
[----:B------:R-:W-:Y:S01]  /*3870*/  IMAD R8, R8, UR5, RZ ;  /* 0x0000000508087c24 */ /* 0x000fe2000f8e02ff */
[C---:B------:R-:W-:Y:S01]  /*3880*/  SEL R11, R6.reuse, R11, !P0 ;  /* 0x0000000b060b7207 */ /* 0x040fe20004000000 */
[----:B------:R-:W-:Y:S01]  /*3890*/  IMAD R9, R9, UR5, RZ ;  /* 0x0000000509097c24 */ /* 0x000fe2000f8e02ff */
[----:B------:R-:W-:Y:S01]  /*38a0*/  SEL R13, R6, R13, !P0 ;  /* 0x0000000d060d7207 */ /* 0x000fe20004000000 */
[----:B------:R-:W-:Y:S01]  /*38b0*/  IMAD R10, R10, UR5, RZ ;  /* 0x000000050a0a7c24 */ /* 0x000fe2000f8e02ff */
[C---:B------:R-:W-:Y:S01]  /*38c0*/  SEL R14, R6.reuse, R14, !P0 ;  /* 0x0000000e060e7207 */ /* 0x040fe20004000000 */
[----:B------:R-:W-:Y:S01]  /*38d0*/  IMAD R11, R11, UR5, RZ ;  /* 0x000000050b0b7c24 */ /* 0x000fe2000f8e02ff */
        /* <DEDUP_REMOVED lines=26> */
[----:B------:R-:W-:Y:S01]  /*3a80*/  SEL R27, R6, R27, !P0 ;  /* 0x0000001b061b7207 */ /* 0x000fe20004000000 */
        /* <DEDUP_REMOVED lines=65> */
[----:B------:R-:W-:Y:S01]  /*3ea0*/  SEL R99, R6, R99, !P0 ;  /* 0x0000006306637207 */ /* 0x000fe20004000000 */
[----:B------:R-:W-:Y:S01]  /*3eb0*/  IMAD R95, R95, UR5, RZ ;  /* 0x000000055f5f7c24 */ /* 0x000fe2000f8e02ff */
[----:B------:R-:W-:Y:S01]  /*3ec0*/  R2UR UR15, R50 ;  /* 0x00000000320f72ca */ /* 0x000fe200000e0000 */
[----:B------:R-:W-:Y:S01]  /*3ed0*/  IMAD R50, R59, UR5, RZ ;  /* 0x000000053b327c24 */ /* 0x000fe2000f8e02ff */
[----:B------:R-:W-:Y:S01]  /*3ee0*/  SEL R6, R6, R101, !P0 ;  /* 0x0000006506067207 */ /* 0x000fe20004000000 */
[----:B------:R-:W-:Y:S01]  /*3ef0*/  IMAD R97, R97, UR5, RZ ;  /* 0x0000000561617c24 */ /* 0x000fe2000f8e02ff */
[----:B------:R-:W-:Y:S01]  /*3f00*/  IADD3.X R61, R61, UR9, RZ, P2, !PT ;  /* 0x000000093d3d7c10 */ /* 0x000fe200097fe4ff */
[----:B------:R-:W-:Y:S01]  /*3f10*/  IMAD R135, R99, UR5, RZ ;  /* 0x0000000563877c24 */ /* 0x000fe2000f8e02ff */
[----:B------:R-:W-:Y:S01]  /*3f20*/  IADD3 R56, P0, R55, UR8, RZ ;  /* 0x0000000837387c10 */ /* 0x000fe2000ff1e0ff */
[----:B------:R-:W-:Y:S01]  /*3f30*/  IMAD R6, R6, UR5, RZ ;  /* 0x0000000506067c24 */ /* 0x000fe2000f8e02ff */
[----:B------:R-:W-:Y:S01]  /*3f40*/  IADD3 R54, P4, R12, UR8, RZ ;  /* 0x000000080c367c10 */ /* 0x000fe2000ff9e0ff */
[----:B------:R-:W-:Y:S01]  /*3f50*/  USHF.R.S32.HI UR5, URZ, 0x1f, UR4 ;  /* 0x0000001f3f057899 */ /* 0x000fe20008011404 */
[----:B------:R-:W-:-:S02]  /*3f60*/  IADD3 R46, P2, R52, UR8, RZ ;  /* 0x00000008342e7c10 */ /* 0x000fc4000ff5e0ff */
[----:B------:R-:W-:Y:S01]  /*3f70*/  SHF.R.S32.HI R57, RZ, 0x1f, R55 ;  /* 0x0000001fff397819 */ /* 0x000fe20000011437 */
[----:B------:R-:W-:Y:S01]  /*3f80*/  ULEA.HI UR4, UR5, UR4, URZ, 0x5 ;  /* 0x0000000405047291 */ /* 0x000fe2000f8f283f */
[----:B------:R-:W-:Y:S02]  /*3f90*/  R2UR UR13, R53 ;  /* 0x00000000350d72ca */ /* 0x000fe400000e0000 */
[----:B------:R-:W-:Y:S01]  /*3fa0*/  IADD3 R53, P3, R50, UR8, RZ ;  /* 0x0000000832357c10 */ /* 0x000fe2000ff7e0ff */
[----:B------:R-:W-:Y:S01]  /*3fb0*/  USHF.R.S32.HI UR4, URZ, 0x5, UR4 ;  /* 0x000000053f047899 */ /* 0x000fe20008011404 */
[----:B------:R-:W-:Y:S02]  /*3fc0*/  R2UR UR18, R54 ;  /* 0x00000000361272ca */ /* 0x000fe400000e0000 */
[----:B------:R-:W-:Y:S02]  /*3fd0*/  R2UR UR20, R46 ;  /* 0x000000002e1472ca */ /* 0x000fe400000e0000 */
[----:B------:R-:W-:-:S02]  /*3fe0*/  SHF.R.S32.HI R60, RZ, 0x1f, R47 ;  /* 0x0000001fff3c7819 */ /* 0x000fc4000001142f */
[----:B------:R-:W-:Y:S02]  /*3ff0*/  SHF.R.S32.HI R59, RZ, 0x1f, R48 ;  /* 0x0000001fff3b7819 */ /* 0x000fe40000011430 */
[----:B------:R-:W-:Y:S02]  /*4000*/  IADD3.X R57, R57, UR9, RZ, P0, !PT ;  /* 0x0000000939397c10 */ /* 0x000fe400087fe4ff */
[----:B------:R-:W-:Y:S02]  /*4010*/  SHF.R.S32.HI R58, RZ, 0x1f, R49 ;  /* 0x0000001fff3a7819 */ /* 0x000fe40000011431 */
[----:B------:R-:W-:Y:S02]  /*4020*/  IADD3 R46, P0, R75, UR8, RZ ;  /* 0x000000084b2e7c10 */ /* 0x000fe4000ff1e0ff */
[----:B------:R-:W-:Y:S02]  /*4030*/  SHF.R.S32.HI R54, RZ, 0x1f, R52 ;  /* 0x0000001fff367819 */ /* 0x000fe40000011434 */
[----:B------:R-:W-:-:S02]  /*4040*/  R2UR UR17, R56 ;  /* 0x00000000381172ca */ /* 0x000fc400000e0000 */
[----:B------:R-:W-:Y:S02]  /*4050*/  R2UR UR19, R53 ;  /* 0x00000000351372ca */ /* 0x000fe400000e0000 */
[----:B------:R-:W-:Y:S02]  /*4060*/  IADD3.X R60, R60, UR9, RZ, P6, !PT ;  /* 0x000000093c3c7c10 */ /* 0x000fe4000b7fe4ff */
[----:B------:R-:W-:Y:S02]  /*4070*/  IADD3.X R59, R59, UR9, RZ, P5, !PT ;  /* 0x000000093b3b7c10 */ /* 0x000fe4000affe4ff */
[----:B------:R-:W-:Y:S02]  /*4080*/  IADD3 R49, P6, R69, UR8, RZ ;  /* 0x0000000845317c10 */ /* 0x000fe4000ffde0ff */
[----:B------:R-:W-:Y:S02]  /*4090*/  IADD3 R48, P5, R71, UR8, RZ ;  /* 0x0000000847307c10 */ /* 0x000fe4000ffbe0ff */
[----:B------:R-:W-:-:S02]  /*40a0*/  IADD3.X R58, R58, UR9, RZ, P1, !PT ;  /* 0x000000093a3a7c10 */ /* 0x000fc40008ffe4ff */
[----:B------:R-:W-:Y:S02]  /*40b0*/  R2UR UR24, R46 ;  /* 0x000000002e1872ca */ /* 0x000fe400000e0000 */
[----:B------:R-:W-:Y:S02]  /*40c0*/  SHF.R.S32.HI R56, RZ, 0x1f, R12 ;  /* 0x0000001fff387819 */ /* 0x000fe4000001140c */
[----:B------:R-:W-:Y:S02]  /*40d0*/  SHF.R.S32.HI R55, RZ, 0x1f, R50 ;  /* 0x0000001fff377819 */ /* 0x000fe40000011432 */
[----:B------:R-:W-:Y:S02]  /*40e0*/  SHF.R.S32.HI R53, RZ, 0x1f, R69 ;  /* 0x0000001fff357819 */ /* 0x000fe40000011445 */
[----:B------:R-:W-:Y:S02]  /*40f0*/  IADD3.X R54, R54, UR9, RZ, P2, !PT ;  /* 0x0000000936367c10 */ /* 0x000fe400097fe4ff */
[----:B------:R-:W-:-:S02]  /*4100*/  IADD3 R47, P1, R73, UR8, RZ ;  /* 0x00000008492f7c10 */ /* 0x000fc4000ff3e0ff */
[----:B------:R-:W-:Y:S02]  /*4110*/  IADD3 R46, P2, R81, UR8, RZ ;  /* 0x00000008512e7c10 */ /* 0x000fe4000ff5e0ff */
[----:B------:R-:W-:Y:S02]  /*4120*/  SHF.R.S32.HI R50, RZ, 0x1f, R75 ;  /* 0x0000001fff327819 */ /* 0x000fe4000001144b */
[----:B------:R-:W-:Y:S02]  /*4130*/  R2UR UR21, R49 ;  /* 0x00000000311572ca */ /* 0x000fe400000e0000 */
[----:B------:R-:W-:Y:S02]  /*4140*/  R2UR UR22, R48 ;  /* 0x00000000301672ca */ /* 0x000fe400000e0000 */
[----:B------:R-:W-:Y:S02]  /*4150*/  IADD3.X R56, R56, UR9, RZ, P4, !PT ;  /* 0x0000000938387c10 */ /* 0x000fe4000a7fe4ff */
[----:B------:R-:W-:-:S02]  /*4160*/  IADD3.X R53, R53, UR9, RZ, P6, !PT ;  /* 0x0000000935357c10 */ /* 0x000fc4000b7fe4ff */
[----:B------:R-:W-:Y:S02]  /*4170*/  R2UR UR23, R47 ;  /* 0x000000002f1772ca */ /* 0x000fe400000e0000 */
[----:B------:R-:W-:Y:S02]  /*4180*/  IADD3 R48, P4, R77, UR8, RZ ;  /* 0x000000084d307c10 */ /* 0x000fe4000ff9e0ff */
[----:B------:R-:W-:Y:S02]  /*4190*/  IADD3.X R55, R55, UR9, RZ, P3, !PT ;  /* 0x0000000937377c10 */ /* 0x000fe40009ffe4ff */
[----:B------:R-:W-:Y:S02]  /*41a0*/  IADD3 R12, P6, R83, UR8, RZ ;  /* 0x00000008530c7c10 */ /* 0x000fe4000ffde0ff */
[----:B------:R-:W-:Y:S02]  /*41b0*/  R2UR UR27, R46 ;  /* 0x000000002e1b72ca */ /* 0x000fe400000e0000 */
[----:B------:R-:W-:-:S02]  /*41c0*/  SHF.R.S32.HI R49, RZ, 0x1f, R77 ;  /* 0x0000001fff317819 */ /* 0x000fc4000001144d */
[----:B------:R-:W-:Y:S02]  /*41d0*/  IADD3.X R50, R50, UR9, RZ, P0, !PT ;  /* 0x0000000932327c10 */ /* 0x000fe400087fe4ff */
[----:B------:R-:W-:Y:S02]  /*41e0*/  IADD3 R47, P3, R79, UR8, RZ ;  /* 0x000000084f2f7c10 */ /* 0x000fe4000ff7e0ff */
[----:B------:R-:W-:Y:S02]  /*41f0*/  SHF.R.S32.HI R51, RZ, 0x1f, R73 ;  /* 0x0000001fff337819 */ /* 0x000fe40000011449 */
[----:B------:R-:W-:Y:S02]  /*4200*/  IADD3 R46, P0, R62, UR8, RZ ;  /* 0x000000083e2e7c10 */ /* 0x000fe4000ff1e0ff */
[----:B------:R-:W-:Y:S02]  /*4210*/  R2UR UR28, R12 ;  /* 0x000000000c1c72ca */ /* 0x000fe400000e0000 */
[----:B------:R-:W-:-:S02]  /*4220*/  IADD3.X R49, R49, UR9, RZ, P4, !PT ;  /* 0x0000000931317c10 */ /* 0x000fc4000a7fe4ff */
[----:B------:R-:W-:Y:S02]  /*4230*/  R2UR UR26, R47 ;  /* 0x000000002f1a72ca */ /* 0x000fe400000e0000 */
[----:B------:R-:W-:Y:S02]  /*4240*/  IADD3.X R51, R51, UR9, RZ, P1, !PT ;  /* 0x0000000933337c10 */ /* 0x000fe40008ffe4ff */
[----:B------:R-:W-:Y:S02]  /*4250*/  IADD3 R12, P4, R89, UR8, RZ ;  /* 0x00000008590c7c10 */ /* 0x000fe4000ff9e0ff */
[----:B------:R-:W-:Y:S02]  /*4260*/  R2UR UR31, R46 ;  /* 0x000000002e1f72ca */ /* 0x000fe400000e0000 */
[----:B------:R-:W-:Y:S02]  /*4270*/  IADD3 R47, P1, R87, UR8, RZ ;  /* 0x00000008572f7c10 */ /* 0x000fe4000ff3e0ff */
[----:B------:R-:W-:-:S02]  /*4280*/  SHF.R.S32.HI R46, RZ, 0x1f, R81 ;  /* 0x0000001fff2e7819 */ /* 0x000fc40000011451 */
[----:B------:R-:W-:Y:S02]  /*4290*/  SHF.R.S32.HI R52, RZ, 0x1f, R71 ;  /* 0x0000001fff347819 */ /* 0x000fe40000011447 */
[----:B------:R-:W-:Y:S02]  /*42a0*/  R2UR UR32, R12 ;  /* 0x000000000c2072ca */ /* 0x000fe400000e0000 */
[----:B------:R-:W-:Y:S02]  /*42b0*/  R2UR UR30, R47 ;  /* 0x000000002f1e72ca */ /* 0x000fe400000e0000 */
[----:B------:R-:W-:Y:S02]  /*42c0*/  SHF.R.S32.HI R12, RZ, 0x1f, R83 ;  /* 0x0000001fff0c7819 */ /* 0x000fe40000011453 */
[----:B------:R-:W-:Y:S02]  /*42d0*/  IADD3.X R46, R46, UR9, RZ, P2, !PT ;  /* 0x000000092e2e7c10 */ /* 0x000fe400097fe4ff */
[----:B------:R-:W-:-:S02]  /*42e0*/  SHF.R.S32.HI R47, RZ, 0x1f, R79 ;  /* 0x0000001fff2f7819 */ /* 0x000fc4000001144f */
[----:B------:R-:W-:Y:S02]  /*42f0*/  R2UR UR25, R48 ;  /* 0x00000000301972ca */ /* 0x000fe400000e0000 */
[----:B------:R-:W-:Y:S02]  /*4300*/  IADD3.X R52, R52, UR9, RZ, P5, !PT ;  /* 0x0000000934347c10 */ /* 0x000fe4000affe4ff */
[----:B------:R-:W-:Y:S02]  /*4310*/  IADD3 R48, P5, R85, UR8, RZ ;  /* 0x0000000855307c10 */ /* 0x000fe4000ffbe0ff */
[----:B------:R-:W-:Y:S02]  /*4320*/  IADD3.X R12, R12, UR9, RZ, P6, !PT ;  /* 0x000000090c0c7c10 */ /* 0x000fe4000b7fe4ff */
[----:B------:R-:W-:Y:S02]  /*4330*/  R2UR UR51, R46 ;  /* 0x000000002e3372ca */ /* 0x000fe400000e0000 */
[----:B------:R-:W-:-:S02]  /*4340*/  IADD3.X R47, R47, UR9, RZ, P3, !PT ;  /* 0x000000092f2f7c10 */ /* 0x000fc40009ffe4ff */
[----:B------:R-:W-:Y:S01]  /*4350*/  SHF.R.S32.HI R46, RZ, 0x1f, R62 ;  /* 0x0000001fff2e7819 */ /* 0x000fe2000001143e */
[----:B------:R-:W-:Y:S01]  /*4360*/  IMAD.SHL.U32 R62, R3, 0x20, RZ ;  /* 0x00000020033e7824 */ /* 0x000fe200078e00ff */
[----:B------:R-:W-:Y:S01]  /*4370*/  SHF.R.S32.HI R89, RZ, 0x1f, R89 ;  /* 0x0000001fff597819 */ /* 0x000fe20000011459 */
[----:B------:R-:W-:Y:S01]  /*4380*/  IMAD.SHL.U32 R3, R5, 0x8, RZ ;  /* 0x0000000805037824 */ /* 0x000fe200078e00ff */
[----:B------:R-:W-:Y:S02]  /*4390*/  R2UR UR29, R48 ;  /* 0x00000000301d72ca */ /* 0x000fe400000e0000 */
[----:B------:R-:W-:Y:S02]  /*43a0*/  R2UR UR52, R12 ;  /* 0x000000000c3472ca */ /* 0x000fe400000e0000 */
[----:B------:R-:W-:Y:S02]  /*43b0*/  SHF.R.S32.HI R48, RZ, 0x1f, R85 ;  /* 0x0000001fff307819 */ /* 0x000fe40000011455 */
[----:B------:R-:W-:-:S02]  /*43c0*/  R2UR UR50, R47 ;  /* 0x000000002f3272ca */ /* 0x000fc400000e0000 */
[----:B------:R-:W-:Y:S02]  /*43d0*/  IADD3.X R46, R46, UR9, RZ, P0, !PT ;  /* 0x000000092e2e7c10 */ /* 0x000fe400087fe4ff */
[----:B------:R-:W-:Y:S02]  /*43e0*/  IADD3.X R12, R89, UR9, RZ, P4, !PT ;  /* 0x00000009590c7c10 */ /* 0x000fe4000a7fe4ff */
[----:B------:R-:W-:Y:S02]  /*43f0*/  SHF.R.S32.HI R47, RZ, 0x1f, R87 ;  /* 0x0000001fff2f7819 */ /* 0x000fe40000011457 */
[----:B------:R-:W-:Y:S02]  /*4400*/  IADD3.X R48, R48, UR9, RZ, P5, !PT ;  /* 0x0000000930307c10 */ /* 0x000fe4000affe4ff */
[----:B------:R-:W-:Y:S02]  /*4410*/  R2UR UR55, R46 ;  /* 0x000000002e3772ca */ /* 0x000fe400000e0000 */
[----:B------:R-:W-:-:S02]  /*4420*/  R2UR UR56, R12 ;  /* 0x000000000c3872ca */ /* 0x000fc400000e0000 */
[----:B------:R-:W-:Y:S02]  /*4430*/  IADD3 R69, P3, R91, UR8, RZ ;  /* 0x000000085b457c10 */ /* 0x000fe4000ff7e0ff */
[----:B------:R-:W-:Y:S02]  /*4440*/  IADD3 R68, P2, R93, UR8, RZ ;  /* 0x000000085d447c10 */ /* 0x000fe4000ff5e0ff */
[----:B------:R-:W-:Y:S02]  /*4450*/  IADD3 R66, P6, R95, UR8, RZ ;  /* 0x000000085f427c10 */ /* 0x000fe4000ffde0ff */
[----:B------:R-:W-:Y:S02]  /*4460*/  IADD3 R64, P5, R97, UR8, RZ ;  /* 0x0000000861407c10 */ /* 0x000fe4000ffbe0ff */
[----:B------:R-:W-:Y:S02]  /*4470*/  IADD3.X R47, R47, UR9, RZ, P1, !PT ;  /* 0x000000092f2f7c10 */ /* 0x000fe40008ffe4ff */
[----:B------:R-:W-:-:S02]  /*4480*/  SHF.R.S32.HI R46, RZ, 0x1f, R95 ;  /* 0x0000001fff2e7819 */ /* 0x000fc4000001145f */
[----:B------:R-:W-:Y:S02]  /*4490*/  SHF.R.S32.HI R12, RZ, 0x1f, R97 ;  /* 0x0000001fff0c7819 */ /* 0x000fe40000011461 */
[----:B------:R-:W-:Y:S02]  /*44a0*/  R2UR UR33, R69 ;  /* 0x00000000452172ca */ /* 0x000fe400000e0000 */
[----:B------:R-:W-:Y:S02]  /*44b0*/  R2UR UR34, R68 ;  /* 0x00000000442272ca */ /* 0x000fe400000e0000 */
[----:B------:R-:W-:Y:S02]  /*44c0*/  R2UR UR35, R66 ;  /* 0x00000000422372ca */ /* 0x000fe400000e0000 */
[----:B------:R-:W-:Y:S02]  /*44d0*/  R2UR UR36, R64 ;  /* 0x00000000402472ca */ /* 0x000fe400000e0000 */
[----:B------:R-:W-:-:S02]  /*44e0*/  R2UR UR37, R61 ;  /* 0x000000003d2572ca */ /* 0x000fc400000e0000 */
[----:B------:R-:W-:Y:S02]  /*44f0*/  R2UR UR53, R48 ;  /* 0x00000000303572ca */ /* 0x000fe400000e0000 */
[----:B------:R-:W-:Y:S02]  /*4500*/  R2UR UR54, R47 ;  /* 0x000000002f3672ca */ /* 0x000fe400000e0000 */
[----:B------:R-:W-:Y:S02]  /*4510*/  IADD3.X R46, R46, UR9, RZ, P6, !PT ;  /* 0x000000092e2e7c10 */ /* 0x000fe4000b7fe4ff */
[----:B------:R-:W-:Y:S02]  /*4520*/  IADD3.X R12, R12, UR9, RZ, P5, !PT ;  /* 0x000000090c0c7c10 */ /* 0x000fe4000affe4ff */
[----:B------:R-:W-:Y:S02]  /*4530*/  SHF.R.S32.HI R48, RZ, 0x1f, R91 ;  /* 0x0000001fff307819 */ /* 0x000fe4000001145b */
[----:B------:R-:W-:-:S02]  /*4540*/  SHF.R.S32.HI R47, RZ, 0x1f, R93 ;  /* 0x0000001fff2f7819 */ /* 0x000fc4000001145d */
[----:B------:R-:W-:Y:S02]  /*4550*/  SHF.R.S32.HI R72, RZ, 0x1f, R7 ;  /* 0x0000001fff487819 */ /* 0x000fe40000011407 */
[----:B------:R-:W-:Y:S02]  /*4560*/  IADD3 R61, P1, R7, UR8, RZ ;  /* 0x00000008073d7c10 */ /* 0x000fe4000ff3e0ff */
[----:B------:R-:W-:Y:S02]  /*4570*/  SHF.R.S32.HI R74, RZ, 0x1f, R8 ;  /* 0x0000001fff4a7819 */ /* 0x000fe40000011408 */
[----:B------:R-:W-:Y:S02]  /*4580*/  IADD3 R64, P0, R8, UR8, RZ ;  /* 0x0000000808407c10 */ /* 0x000fe4000ff1e0ff */
[----:B------:R-:W-:Y:S02]  /*4590*/  SHF.R.S32.HI R76, RZ, 0x1f, R9 ;  /* 0x0000001fff4c7819 */ /* 0x000fe40000011409 */
[----:B------:R-:W-:-:S02]  /*45a0*/  IADD3 R66, P4, R9, UR8, RZ ;  /* 0x0000000809427c10 */ /* 0x000fc4000ff9e0ff */
[----:B------:R-:W-:Y:S02]  /*45b0*/  SHF.R.S32.HI R78, RZ, 0x1f, R10 ;  /* 0x0000001fff4e7819 */ /* 0x000fe4000001140a */
[----:B------:R-:W-:Y:S02]  /*45c0*/  IADD3 R68, P6, R10, UR8, RZ ;  /* 0x000000080a447c10 */ /* 0x000fe4000ffde0ff */
[----:B------:R-:W-:Y:S02]  /*45d0*/  SHF.R.S32.HI R80, RZ, 0x1f, R11 ;  /* 0x0000001fff507819 */ /* 0x000fe4000001140b */
[----:B------:R-:W-:Y:S02]  /*45e0*/  IADD3 R69, P5, R11, UR8, RZ ;  /* 0x000000080b457c10 */ /* 0x000fe4000ffbe0ff */
[----:B------:R-:W-:Y:S02]  /*45f0*/  IADD3.X R48, R48, UR9, RZ, P3, !PT ;  /* 0x0000000930307c10 */ /* 0x000fe40009ffe4ff */
[----:B------:R-:W-:-:S02]  /*4600*/  IADD3.X R47, R47, UR9, RZ, P2, !PT ;  /* 0x000000092f2f7c10 */ /* 0x000fc400097fe4ff */
[----:B------:R-:W-:Y:S02]  /*4610*/  IADD3.X R72, R72, UR9, RZ, P1, !PT ;  /* 0x0000000948487c10 */ /* 0x000fe40008ffe4ff */
[----:B------:R-:W-:Y:S02]  /*4620*/  IADD3.X R74, R74, UR9, RZ, P0, !PT ;  /* 0x000000094a4a7c10 */ /* 0x000fe400087fe4ff */
[----:B------:R-:W-:Y:S02]  /*4630*/  IADD3.X R76, R76, UR9, RZ, P4, !PT ;  /* 0x000000094c4c7c10 */ /* 0x000fe4000a7fe4ff */
[----:B------:R-:W-:Y:S02]  /*4640*/  IADD3.X R78, R78, UR9, RZ, P6, !PT ;  /* 0x000000094e4e7c10 */ /* 0x000fe4000b7fe4ff */
[----:B------:R-:W-:Y:S02]  /*4650*/  IADD3.X R80, R80, UR9, RZ, P5, !PT ;  /* 0x0000000950507c10 */ /* 0x000fe4000affe4ff */
[----:B------:R-:W-:-:S02]  /*4660*/  SHF.R.S32.HI R82, RZ, 0x1f, R13 ;  /* 0x0000001fff527819 */ /* 0x000fc4000001140d */
[----:B------:R-:W-:Y:S02]  /*4670*/  IADD3 R70, P3, R13, UR8, RZ ;  /* 0x000000080d467c10 */ /* 0x000fe4000ff7e0ff */
[----:B------:R-:W-:Y:S02]  /*4680*/  SHF.R.S32.HI R84, RZ, 0x1f, R14 ;  /* 0x0000001fff547819 */ /* 0x000fe4000001140e */
[----:B------:R-:W-:Y:S02]  /*4690*/  IADD3 R71, P2, R14, UR8, RZ ;  /* 0x000000080e477c10 */ /* 0x000fe4000ff5e0ff */
[----:B------:R-:W-:Y:S02]  /*46a0*/  SHF.R.S32.HI R86, RZ, 0x1f, R15 ;  /* 0x0000001fff567819 */ /* 0x000fe4000001140f */
[----:B------:R-:W-:Y:S02]  /*46b0*/  IADD3 R73, P1, R15, UR8, RZ ;  /* 0x000000080f497c10 */ /* 0x000fe4000ff3e0ff */
        /* <DEDUP_REMOVED lines=8> */
[----:B------:R-:W-:Y:S02]  /*4740*/  IADD3.X R82, R82, UR9, RZ, P3, !PT ;  /* 0x0000000952527c10 */ /* 0x000fe40009ffe4ff */
[----:B------:R-:W-:Y:S02]  /*4750*/  IADD3.X R84, R84, UR9, RZ, P2, !PT ;  /* 0x0000000954547c10 */ /* 0x000fe400097fe4ff */
[----:B------:R-:W-:Y:S02]  /*4760*/  IADD3.X R86, R86, UR9, RZ, P1, !PT ;  /* 0x0000000956567c10 */ /* 0x000fe40008ffe4ff */
[----:B------:R-:W-:Y:S02]  /*4770*/  IADD3.X R88, R88, UR9, RZ, P0, !PT ;  /* 0x0000000958587c10 */ /* 0x000fe400087fe4ff */
[----:B------:R-:W-:-:S02]  /*4780*/  IADD3.X R90, R90, UR9, RZ, P4, !PT ;  /* 0x000000095a5a7c10 */ /* 0x000fc4000a7fe4ff */
[----:B------:R-:W-:Y:S02]  /*4790*/  IADD3.X R92, R92, UR9, RZ, P6, !PT ;  /* 0x000000095c5c7c10 */ /* 0x000fe4000b7fe4ff */
[----:B------:R-:W-:Y:S02]  /*47a0*/  IADD3.X R94, R94, UR9, RZ, P5, !PT ;  /* 0x000000095e5e7c10 */ /* 0x000fe4000affe4ff */
        /* <DEDUP_REMOVED lines=14> */
[----:B------:R-:W-:Y:S02]  /*4890*/  CS2R R24, SRZ ;  /* 0x0000000000187805 */ /* 0x000fe4000001ff00 */
[----:B------:R-:W-:-:S02]  /*48a0*/  IADD3.X R96, R96, UR9, RZ, P3, !PT ;  /* 0x0000000960607c10 */ /* 0x000fc40009ffe4ff */
[----:B------:R-:W-:Y:S02]  /*48b0*/  IADD3.X R98, R98, UR9, RZ, P2, !PT ;  /* 0x0000000962627c10 */ /* 0x000fe400097fe4ff */
[----:B------:R-:W-:Y:S02]  /*48c0*/  IADD3.X R100, R100, UR9, RZ, P1, !PT ;  /* 0x0000000964647c10 */ /* 0x000fe40008ffe4ff */
[----:B------:R-:W-:Y:S02]  /*48d0*/  IADD3.X R102, R102, UR9, RZ, P0, !PT ;  /* 0x0000000966667c10 */ /* 0x000fe400087fe4ff */
[----:B------:R-:W-:Y:S02]  /*48e0*/  IADD3.X R104, R104, UR9, RZ, P4, !PT ;  /* 0x0000000968687c10 */ /* 0x000fe4000a7fe4ff */
[----:B------:R-:W-:Y:S02]  /*48f0*/  IADD3.X R106, R106, UR9, RZ, P6, !PT ;  /* 0x000000096a6a7c10 */ /* 0x000fe4000b7fe4ff */
[----:B------:R-:W-:-:S02]  /*4900*/  IADD3.X R108, R108, UR9, RZ, P5, !PT ;  /* 0x000000096c6c7c10 */ /* 0x000fc4000affe4ff */
[----:B------:R-:W-:Y:S02]  /*4910*/  SHF.R.S32.HI R110, RZ, 0x1f, R28 ;  /* 0x0000001fff6e7819 */ /* 0x000fe4000001141c */
[----:B------:R-:W-:Y:S02]  /*4920*/  IADD3 R97, P3, R28, UR8, RZ ;  /* 0x000000081c617c10 */ /* 0x000fe4000ff7e0ff */
[----:B------:R-:W-:Y:S02]  /*4930*/  SHF.R.S32.HI R112, RZ, 0x1f, R27 ;  /* 0x0000001fff707819 */ /* 0x000fe4000001141b */
[----:B------:R-:W-:Y:S02]  /*4940*/  IADD3 R99, P2, R27, UR8, RZ ;  /* 0x000000081b637c10 */ /* 0x000fe4000ff5e0ff */
[----:B------:R-:W-:Y:S02]  /*4950*/  CS2R R26, SRZ ;  /* 0x00000000001a7805 */ /* 0x000fe4000001ff00 */
[----:B------:R-:W-:-:S02]  /*4960*/  SHF.R.S32.HI R114, RZ, 0x1f, R29 ;  /* 0x0000001fff727819 */ /* 0x000fc4000001141d */
[----:B------:R-:W-:Y:S02]  /*4970*/  IADD3 R101, P1, R29, UR8, RZ ;  /* 0x000000081d657c10 */ /* 0x000fe4000ff3e0ff */
[----:B------:R-:W-:Y:S02]  /*4980*/  CS2R R28, SRZ ;  /* 0x00000000001c7805 */ /* 0x000fe4000001ff00 */
[----:B------:R-:W-:Y:S02]  /*4990*/  SHF.R.S32.HI R116, RZ, 0x1f, R30 ;  /* 0x0000001fff747819 */ /* 0x000fe4000001141e */
[----:B------:R-:W-:Y:S02]  /*49a0*/  IADD3 R103, P0, R30, UR8, RZ ;  /* 0x000000081e677c10 */ /* 0x000fe4000ff1e0ff */
[----:B------:R-:W-:Y:S02]  /*49b0*/  SHF.R.S32.HI R118, RZ, 0x1f, R31 ;  /* 0x0000001fff767819 */ /* 0x000fe4000001141f */
[----:B------:R-:W-:-:S02]  /*49c0*/  IADD3 R105, P4, R31, UR8, RZ ;  /* 0x000000081f697c10 */ /* 0x000fc4000ff9e0ff */
[----:B------:R-:W-:Y:S02]  /*49d0*/  CS2R R30, SRZ ;  /* 0x00000000001e7805 */ /* 0x000fe4000001ff00 */
[----:B------:R-:W-:Y:S02]  /*49e0*/  SHF.R.S32.HI R120, RZ, 0x1f, R32 ;  /* 0x0000001fff787819 */ /* 0x000fe40000011420 */
[----:B------:R-:W-:Y:S02]  /*49f0*/  IADD3 R107, P6, R32, UR8, RZ ;  /* 0x00000008206b7c10 */ /* 0x000fe4000ffde0ff */
[----:B------:R-:W-:Y:S02]  /*4a00*/  SHF.R.S32.HI R122, RZ, 0x1f, R33 ;  /* 0x0000001fff7a7819 */ /* 0x000fe40000011421 */
[----:B------:R-:W-:Y:S02]  /*4a10*/  IADD3 R109, P5, R33, UR8, RZ ;  /* 0x00000008216d7c10 */ /* 0x000fe4000ffbe0ff */
[----:B------:R-:W-:-:S02]  /*4a20*/  CS2R R32, SRZ ;  /* 0x0000000000207805 */ /* 0x000fc4000001ff00 */
[----:B------:R-:W-:Y:S02]  /*4a30*/  IADD3.X R110, R110, UR9, RZ, P3, !PT ;  /* 0x000000096e6e7c10 */ /* 0x000fe40009ffe4ff */
[----:B------:R-:W-:Y:S02]  /*4a40*/  IADD3.X R112, R112, UR9, RZ, P2, !PT ;  /* 0x0000000970707c10 */ /* 0x000fe400097fe4ff */
[----:B------:R-:W-:Y:S02]  /*4a50*/  IADD3.X R114, R114, UR9, RZ, P1, !PT ;  /* 0x0000000972727c10 */ /* 0x000fe40008ffe4ff */
[----:B------:R-:W-:Y:S02]  /*4a60*/  IADD3.X R116, R116, UR9, RZ, P0, !PT ;  /* 0x0000000974747c10 */ /* 0x000fe400087fe4ff */
[----:B------:R-:W-:Y:S02]  /*4a70*/  IADD3.X R118, R118, UR9, RZ, P4, !PT ;  /* 0x0000000976767c10 */ /* 0x000fe4000a7fe4ff */
[----:B------:R-:W-:-:S02]  /*4a80*/  IADD3.X R120, R120, UR9, RZ, P6, !PT ;  /* 0x0000000978787c10 */ /* 0x000fc4000b7fe4ff */
[----:B------:R-:W-:Y:S02]  /*4a90*/  IADD3.X R122, R122, UR9, RZ, P5, !PT ;  /* 0x000000097a7a7c10 */ /* 0x000fe4000affe4ff */
[----:B------:R-:W-:Y:S02]  /*4aa0*/  SHF.R.S32.HI R124, RZ, 0x1f, R34 ;  /* 0x0000001fff7c7819 */ /* 0x000fe40000011422 */
[----:B------:R-:W-:Y:S02]  /*4ab0*/  IADD3 R111, P3, R34, UR8, RZ ;  /* 0x00000008226f7c10 */ /* 0x000fe4000ff7e0ff */
[----:B------:R-:W-:Y:S02]  /*4ac0*/  SHF.R.S32.HI R126, RZ, 0x1f, R35 ;  /* 0x0000001fff7e7819 */ /* 0x000fe40000011423 */
[----:B------:R-:W-:Y:S02]  /*4ad0*/  IADD3 R113, P2, R35, UR8, RZ ;  /* 0x0000000823717c10 */ /* 0x000fe4000ff5e0ff */
[----:B------:R-:W-:-:S02]  /*4ae0*/  CS2R R34, SRZ ;  /* 0x0000000000227805 */ /* 0x000fc4000001ff00 */
[----:B------:R-:W-:Y:S02]  /*4af0*/  SHF.R.S32.HI R128, RZ, 0x1f, R36 ;  /* 0x0000001fff807819 */ /* 0x000fe40000011424 */
[----:B------:R-:W-:Y:S02]  /*4b00*/  IADD3 R115, P1, R36, UR8, RZ ;  /* 0x0000000824737c10 */ /* 0x000fe4000ff3e0ff */
[----:B------:R-:W-:Y:S02]  /*4b10*/  SHF.R.S32.HI R130, RZ, 0x1f, R37 ;  /* 0x0000001fff827819 */ /* 0x000fe40000011425 */
[----:B------:R-:W-:Y:S02]  /*4b20*/  IADD3 R117, P0, R37, UR8, RZ ;  /* 0x0000000825757c10 */ /* 0x000fe4000ff1e0ff */
[----:B------:R-:W-:Y:S02]  /*4b30*/  CS2R R36, SRZ ;  /* 0x0000000000247805 */ /* 0x000fe4000001ff00 */
[----:B------:R-:W-:-:S02]  /*4b40*/  SHF.R.S32.HI R132, RZ, 0x1f, R38 ;  /* 0x0000001fff847819 */ /* 0x000fc40000011426 */
[----:B------:R-:W-:Y:S02]  /*4b50*/  IADD3 R119, P4, R38, UR8, RZ ;  /* 0x0000000826777c10 */ /* 0x000fe4000ff9e0ff */
[----:B------:R-:W-:Y:S02]  /*4b60*/  SHF.R.S32.HI R134, RZ, 0x1f, R39 ;  /* 0x0000001fff867819 */ /* 0x000fe40000011427 */
[----:B------:R-:W-:Y:S02]  /*4b70*/  IADD3 R121, P6, R39, UR8, RZ ;  /* 0x0000000827797c10 */ /* 0x000fe4000ffde0ff */
[----:B------:R-:W-:Y:S02]  /*4b80*/  CS2R R38, SRZ ;  /* 0x0000000000267805 */ /* 0x000fe4000001ff00 */
[----:B------:R-:W-:Y:S02]  /*4b90*/  SHF.R.S32.HI R136, RZ, 0x1f, R41 ;  /* 0x0000001fff887819 */ /* 0x000fe40000011429 */
[----:B------:R-:W-:-:S02]  /*4ba0*/  IADD3 R123, P5, R41, UR8, RZ ;  /* 0x00000008297b7c10 */ /* 0x000fc4000ffbe0ff */
[----:B------:R-:W-:Y:S02]  /*4bb0*/  R2UR UR39, R59 ;  /* 0x000000003b2772ca */ /* 0x000fe400000e0000 */
[----:B------:R-:W-:Y:S02]  /*4bc0*/  R2UR UR40, R58 ;  /* 0x000000003a2872ca */ /* 0x000fe400000e0000 */
[----:B------:R-:W-:Y:S02]  /*4bd0*/  R2UR UR41, R57 ;  /* 0x00000000392972ca */ /* 0x000fe400000e0000 */
[----:B------:R-:W-:Y:S02]  /*4be0*/  R2UR UR42, R56 ;  /* 0x00000000382a72ca */ /* 0x000fe400000e0000 */
[----:B------:R-:W-:Y:S02]  /*4bf0*/  R2UR UR60, R12 ;  /* 0x000000000c3c72ca */ /* 0x000fe400000e0000 */
[----:B------:R-:W-:-:S02]  /*4c00*/  IADD3.X R124, R124, UR9, RZ, P3, !PT ;  /* 0x000000097c7c7c10 */ /* 0x000fc40009ffe4ff */
[----:B------:R-:W-:Y:S02]  /*4c10*/  IADD3.X R126, R126, UR9, RZ, P2, !PT ;  /* 0x000000097e7e7c10 */ /* 0x000fe400097fe4ff */
[----:B------:R-:W-:Y:S02]  /*4c20*/  IADD3.X R128, R128, UR9, RZ, P1, !PT ;  /* 0x0000000980807c10 */ /* 0x000fe40008ffe4ff */
[----:B------:R-:W-:Y:S02]  /*4c30*/  IADD3.X R130, R130, UR9, RZ, P0, !PT ;  /* 0x0000000982827c10 */ /* 0x000fe400087fe4ff */
[----:B------:R-:W-:Y:S02]  /*4c40*/  IADD3.X R132, R132, UR9, RZ, P4, !PT ;  /* 0x0000000984847c10 */ /* 0x000fe4000a7fe4ff */
[----:B------:R-:W-:Y:S02]  /*4c50*/  SHF.R.S32.HI R144, RZ, 0x1f, R135 ;  /* 0x0000001fff907819 */ /* 0x000fe40000011487 */
[----:B------:R-:W-:-:S02]  /*4c60*/  IADD3.X R134, R134, UR9, RZ, P6, !PT ;  /* 0x0000000986867c10 */ /* 0x000fc4000b7fe4ff */
[----:B------:R-:W-:Y:S02]  /*4c70*/  IADD3.X R136, R136, UR9, RZ, P5, !PT ;  /* 0x0000000988887c10 */ /* 0x000fe4000affe4ff */
[----:B------:R-:W-:Y:S02]  /*4c80*/  SHF.R.S32.HI R138, RZ, 0x1f, R40 ;  /* 0x0000001fff8a7819 */ /* 0x000fe40000011428 */
[----:B------:R-:W-:Y:S02]  /*4c90*/  IADD3 R125, P3, R40, UR8, RZ ;  /* 0x00000008287d7c10 */ /* 0x000fe4000ff7e0ff */
[----:B------:R-:W-:Y:S02]  /*4ca0*/  CS2R R40, SRZ ;  /* 0x0000000000287805 */ /* 0x000fe4000001ff00 */
[----:B------:R-:W-:Y:S02]  /*4cb0*/  SHF.R.S32.HI R139, RZ, 0x1f, R42 ;  /* 0x0000001fff8b7819 */ /* 0x000fe4000001142a */
[----:B------:R-:W-:-:S02]  /*4cc0*/  IADD3 R127, P2, R42, UR8, RZ ;  /* 0x000000082a7f7c10 */ /* 0x000fc4000ff5e0ff */
[----:B------:R-:W-:Y:S02]  /*4cd0*/  SHF.R.S32.HI R141, RZ, 0x1f, R43 ;  /* 0x0000001fff8d7819 */ /* 0x000fe4000001142b */
[----:B------:R-:W-:Y:S02]  /*4ce0*/  IADD3 R129, P1, R43, UR8, RZ ;  /* 0x000000082b817c10 */ /* 0x000fe4000ff3e0ff */
[----:B------:R-:W-:Y:S02]  /*4cf0*/  CS2R R42, SRZ ;  /* 0x00000000002a7805 */ /* 0x000fe4000001ff00 */
[----:B------:R-:W-:Y:S02]  /*4d00*/  SHF.R.S32.HI R142, RZ, 0x1f, R44 ;  /* 0x0000001fff8e7819 */ /* 0x000fe4000001142c */
[----:B------:R-:W-:Y:S02]  /*4d10*/  IADD3 R131, P0, R44, UR8, RZ ;  /* 0x000000082c837c10 */ /* 0x000fe4000ff1e0ff */
[----:B------:R-:W-:-:S02]  /*4d20*/  SHF.R.S32.HI R143, RZ, 0x1f, R45 ;  /* 0x0000001fff8f7819 */ /* 0x000fc4000001142d */
[----:B------:R-:W-:Y:S02]  /*4d30*/  IADD3 R133, P4, R45, UR8, RZ ;  /* 0x000000082d857c10 */ /* 0x000fe4000ff9e0ff */
[----:B------:R-:W-:Y:S02]  /*4d40*/  CS2R R44, SRZ ;  /* 0x00000000002c7805 */ /* 0x000fe4000001ff00 */
[----:B------:R-:W-:Y:S02]  /*4d50*/  IADD3 R135, P6, R135, UR8, RZ ;  /* 0x0000000887877c10 */ /* 0x000fe4000ffde0ff */
[----:B------:R-:W-:Y:S02]  /*4d60*/  SHF.R.S32.HI R145, RZ, 0x1f, R6 ;  /* 0x0000001fff917819 */ /* 0x000fe40000011406 */
[----:B------:R-:W-:Y:S01]  /*4d70*/  IADD3 R137, P5, R6, UR8, RZ ;  /* 0x0000000806897c10 */ /* 0x000fe2000ffbe0ff */
[----:B------:R-:W-:Y:S01]  /*4d80*/  ULDC UR8, c[0x0][0x238] ;  /* 0x00008e0000087ab9 */ /* 0x000fe20000000800 */
[----:B------:R-:W-:Y:S01]  /*4d90*/  R2UR UR38, R60 ;  /* 0x000000003c2672ca */ /* 0x000fe200000e0000 */
[----:B------:R-:W-:Y:S01]  /*4da0*/  IMAD R147, R147, UR8, RZ ;  /* 0x0000000893937c24 */ /* 0x000fe2000f8e02ff */
[----:B------:R-:W-:Y:S01]  /*4db0*/  IADD3.X R138, R138, UR9, RZ, P3, !PT ;  /* 0x000000098a8a7c10 */ /* 0x000fe20009ffe4ff */
[----:B------:R-:W-:Y:S01]  /*4dc0*/  IMAD R67, R67, UR8, RZ ;  /* 0x0000000843437c24 */ /* 0x000fe2000f8e02ff */
[----:B------:R-:W-:Y:S01]  /*4dd0*/  IADD3.X R139, R139, UR9, RZ, P2, !PT ;  /* 0x000000098b8b7c10 */ /* 0x000fe200097fe4ff */
[----:B------:R-:W-:Y:S01]  /*4de0*/  IMAD R65, R65, UR8, RZ ;  /* 0x0000000841417c24 */ /* 0x000fe2000f8e02ff */
[----:B------:R-:W-:Y:S01]  /*4df0*/  IADD3.X R141, R141, UR9, RZ, P1, !PT ;  /* 0x000000098d8d7c10 */ /* 0x000fe20008ffe4ff */
[----:B------:R-:W-:Y:S01]  /*4e00*/  IMAD R63, R63, UR8, RZ ;  /* 0x000000083f3f7c24 */ /* 0x000fe2000f8e02ff */
[----:B------:R-:W-:-:S02]  /*4e10*/  IADD3.X R142, R142, UR9, RZ, P0, !PT ;  /* 0x000000098e8e7c10 */ /* 0x000fc400087fe4ff */
[----:B------:R-:W-:Y:S02]  /*4e20*/  IADD3.X R143, R143, UR9, RZ, P4, !PT ;  /* 0x000000098f8f7c10 */ /* 0x000fe4000a7fe4ff */
[----:B------:R-:W-:Y:S02]  /*4e30*/  IADD3.X R144, R144, UR9, RZ, P6, !PT ;  /* 0x0000000990907c10 */ /* 0x000fe4000b7fe4ff */
[----:B------:R-:W-:Y:S01]  /*4e40*/  IADD3.X R145, R145, UR9, RZ, P5, !PT ;  /* 0x0000000991917c10 */ /* 0x000fe2000affe4ff */
[----:B------:R-:W-:Y:S01]  /*4e50*/  ULDC UR9, c[0x0][0x23c] ;  /* 0x00008f0000097ab9 */ /* 0x000fe20000000800 */
[----:B------:R-:W-:Y:S01]  /*4e60*/  IADD3 R60, P3, R4, UR10, RZ ;  /* 0x0000000a043c7c10 */ /* 0x000fe2000ff7e0ff */
[----:B------:R-:W-:Y:S01]  /*4e70*/  IMAD R146, R146, UR9, RZ ;  /* 0x0000000992927c24 */ /* 0x000fe2000f8e02ff */
[----:B------:R-:W-:Y:S01]  /*4e80*/  R2UR UR43, R55 ;  /* 0x00000000372b72ca */ /* 0x000fe200000e0000 */
[----:B------:R-:W-:Y:S01]  /*4e90*/  USHF.L.U32 UR10, UR8, 0x5, URZ ;  /* 0x00000005080a7899 */ /* 0x000fe2000800063f */
[----:B------:R-:W-:-:S02]  /*4ea0*/  R2UR UR44, R54 ;  /* 0x00000000362c72ca */ /* 0x000fc400000e0000 */
[----:B------:R-:W-:Y:S02]  /*4eb0*/  CS2R R54, SRZ ;  /* 0x0000000000367805 */ /* 0x000fe4000001ff00 */
[----:B------:R-:W-:Y:S02]  /*4ec0*/  R2UR UR45, R53 ;  /* 0x00000000352d72ca */ /* 0x000fe400000e0000 */
[----:B------:R-:W-:Y:S02]  /*4ed0*/  R2UR UR46, R52 ;  /* 0x00000000342e72ca */ /* 0x000fe400000e0000 */
[----:B------:R-:W-:Y:S02]  /*4ee0*/  CS2R R52, SRZ ;  /* 0x0000000000347805 */ /* 0x000fe4000001ff00 */
[----:B------:R-:W-:Y:S02]  /*4ef0*/  R2UR UR47, R51 ;  /* 0x00000000332f72ca */ /* 0x000fe400000e0000 */
        /* <DEDUP_REMOVED lines=8> */
[----:B------:R-:W-:Y:S02]  /*4f80*/  LOP3.LUT R62, R62, 0x60, RZ, 0xc0, !PT ;  /* 0x000000603e3e7812 */ /* 0x000fe400078ec0ff */
[----:B------:R-:W-:Y:S01]  /*4f90*/  LEA.HI.X.SX32 R140, R4, UR11, 0x1, P3 ;  /* 0x0000000b048c7c11 */ /* 0x000fe200098f0eff */
[----:B------:R-:W-:-:S12]  /*4fa0*/  USHF.L.U32 UR11, UR9, 0x5, URZ ;  /* 0x00000005090b7899 */ /* 0x000fd8000800063f */
.L_x_2:
[----:B------:R-:W0:Y:S01]  /*4fb0*/  S2R R19, SR_TID.X ;  /* 0x0000000000137919 */ /* 0x000e220000002100 */
[C---:B------:R-:W-:Y:S02]  /*4fc0*/  IADD3 R4, P1, R147.reuse, R60, RZ ;  /* 0x0000003c93047210 */ /* 0x040fe40007f3e0ff */
[----:B------:R-:W-:Y:S02]  /*4fd0*/  PRMT R13, RZ, 0x7610, R13 ;  /* 0x00007610ff0d7816 */ /* 0x000fe4000000000d */
[----:B------:R-:W-:Y:S02]  /*4fe0*/  LEA.HI.X.SX32 R5, R147, R140, 0x1, P1 ;  /* 0x0000008c93057211 */ /* 0x000fe400008f0eff */
[----:B------:R-:W-:Y:S02]  /*4ff0*/  PRMT R15, RZ, 0x7610, R15 ;  /* 0x00007610ff0f7816 */ /* 0x000fe4000000000f */
[----:B0-----:R-:W-:-:S04]  /*5000*/  SHF.R.U32.HI R6, RZ, 0x4, R19 ;  /* 0x00000004ff067819 */ /* 0x001fc80000011613 */
[----:B------:R-:W-:-:S04]  /*5010*/  SGXT.U32 R6, R6, 0x3 ;  /* 0x000000030606781a */ /* 0x000fc80000000000 */
[C---:B------:R-:W-:Y:S02]  /*5020*/  ISETP.GE.AND P0, PT, R6.reuse, UR12, PT ;  /* 0x0000000c06007c0c */ /* 0x040fe4000bf06270 */
[C---:B------:R-:W-:Y:S02]  /*5030*/  LOP3.LUT R7, R6.reuse, 0x8, RZ, 0xfc, !PT ;  /* 0x0000000806077812 */ /* 0x040fe400078efcff */
[C---:B------:R-:W-:Y:S02]  /*5040*/  LOP3.LUT R8, R6.reuse, 0x10, RZ, 0xfc, !PT ;  /* 0x0000001006087812 */ /* 0x040fe400078efcff */
[----:B------:R-:W-:Y:S02]  /*5050*/  LOP3.LUT R6, R6, 0x18, RZ, 0xfc, !PT ;  /* 0x0000001806067812 */ /* 0x000fe400078efcff */
[----:B------:R-:W-:Y:S02]  /*5060*/  ISETP.GE.AND P4, PT, R8, UR12, PT ;  /* 0x0000000c08007c0c */ /* 0x000fe4000bf86270 */
[----:B------:R-:W-:-:S02]  /*5070*/  ISETP.GE.AND P3, PT, R7, UR12, PT ;  /* 0x0000000c07007c0c */ /* 0x000fc4000bf66270 */
[----:B------:R-:W-:Y:S01]  /*5080*/  ISETP.GE.AND P5, PT, R6, UR12, PT ;  /* 0x0000000c06007c0c */ /* 0x000fe2000bfa6270 */
[----:B------:R0:W2:Y:S01]  /*5090*/  @!P0 LDG.E.U8 R13, desc[UR6][R4.64] ;  /* 0x00000006040d8981 */ /* 0x0000a2000c1e1100 */
[-C--:B------:R-:W-:Y:S02]  /*50a0*/  IADD3 R8, P1, R65, R60.reuse, RZ ;  /* 0x0000003c41087210 */ /* 0x080fe40007f3e0ff */
[-C--:B------:R-:W-:Y:S02]  /*50b0*/  IADD3 R6, P2, R63, R60.reuse, RZ ;  /* 0x0000003c3f067210 */ /* 0x080fe40007f5e0ff */
[----:B------:R-:W-:Y:S02]  /*50c0*/  IADD3 R10, P0, R67, R60, RZ ;  /* 0x0000003c430a7210 */ /* 0x000fe40007f1e0ff */
[----:B------:R-:W-:Y:S02]  /*50d0*/  PRMT R12, RZ, 0x7610, R12 ;  /* 0x00007610ff0c7816 */ /* 0x000fe4000000000c */
[----:B------:R-:W-:-:S02]  /*50e0*/  LEA.HI.X.SX32 R9, R65, R140, 0x1, P1 ;  /* 0x0000008c41097211 */ /* 0x000fc400008f0eff */
[----:B------:R-:W-:Y:S02]  /*50f0*/  PRMT R14, RZ, 0x7610, R14 ;  /* 0x00007610ff0e7816 */ /* 0x000fe4000000000e */
[-C--:B------:R-:W-:Y:S01]  /*5100*/  LEA.HI.X.SX32 R7, R63, R140.reuse, 0x1, P2 ;  /* 0x0000008c3f077211 */ /* 0x080fe200010f0eff */
[----:B------:R-:W3:Y:S01]  /*5110*/  @!P4 LDG.E.U8 R15, desc[UR6][R8.64] ;  /* 0x00000006080fc981 */ /* 0x000ee2000c1e1100 */
[----:B------:R-:W-:-:S03]  /*5120*/  LEA.HI.X.SX32 R11, R67, R140, 0x1, P0 ;  /* 0x0000008c430b7211 */ /* 0x000fc600000f0eff */
[----:B------:R1:W4:Y:S04]  /*5130*/  @!P3 LDG.E.U8 R12, desc[UR6][R6.64] ;  /* 0x00000006060cb981 */ /* 0x000328000c1e1100 */
[----:B------:R5:W4:Y:S01]  /*5140*/  @!P5 LDG.E.U8 R14, desc[UR6][R10.64] ;  /* 0x000000060a0ed981 */ /* 0x000b22000c1e1100 */
[----:B------:R-:W0:Y:S01]  /*5150*/  S2UR UR8, SR_CgaCtaId ;  /* 0x00000000000879c3 */ /* 0x000e220000008800 */
[----:B------:R-:W-:Y:S01]  /*5160*/  UMOV UR5, 0x400 ;  /* 0x0000040000057882 */ /* 0x000fe20000000000 */
[----:B------:R-:W-:-:S04]  /*5170*/  LOP3.LUT R18, R19, 0x7f, RZ, 0xc0, !PT ;  /* 0x0000007f13127812 */ /* 0x000fc800078ec0ff */
[----:B------:R-:W-:Y:S01]  /*5180*/  LOP3.LUT R17, R18, 0x8, RZ, 0x3c, !PT ;  /* 0x0000000812117812 */ /* 0x000fe200078e3cff */
[----:B0-----:R-:W-:Y:S01]  /*5190*/  ULEA UR5, UR8, UR5, 0x18 ;  /* 0x0000000508057291 */ /* 0x001fe2000f8ec03f */
[----:B------:R-:W-:Y:S01]  /*51a0*/  BAR.SYNC.DEFER_BLOCKING 0x0 ;  /* 0x0000000000007b1d */ /* 0x000fe20000010000 */
[----:B------:R-:W-:Y:S02]  /*51b0*/  LOP3.LUT R4, R19, 0x1f, RZ, 0xc0, !PT ;  /* 0x0000001f13047812 */ /* 0x000fe400078ec0ff */
[----:B------:R-:W-:Y:S02]  /*51c0*/  SHF.R.S32.HI R155, RZ, 0x1f, R146 ;  /* 0x0000001fff9b7819 */ /* 0x000fe40000011492 */
[----:B------:R-:W-:Y:S02]  /*51d0*/  ISETP.GE.AND P0, PT, R4, UR12, PT ;  /* 0x0000000c04007c0c */ /* 0x000fe4000bf06270 */
[----:B------:R-:W-:Y:S02]  /*51e0*/  IADD3 R4, P1, R146, R137, RZ ;  /* 0x0000008992047210 */ /* 0x000fe40007f3e0ff */
[----:B------:R-:W-:-:S02]  /*51f0*/  PRMT R149, RZ, 0x7610, R149 ;  /* 0x00007610ff957816 */ /* 0x000fc40000000095 */
[C---:B-1----:R-:W-:Y:S01]  /*5200*/  IADD3 R6, P3, R146.reuse, R135, RZ ;  /* 0x0000008792067210 */ /* 0x042fe20007f7e0ff */
[C---:B------:R-:W-:Y:S01]  /*5210*/  IMAD.X R5, R155.reuse, 0x1, R145, P1 ;  /* 0x000000019b057824 */ /* 0x040fe200008e0691 */
[C---:B------:R-:W-:Y:S02]  /*5220*/  IADD3 R8, P2, R146.reuse, UR36, RZ ;  /* 0x0000002492087c10 */ /* 0x040fe4000ff5e0ff */
[----:B-----5:R-:W-:Y:S01]  /*5230*/  IADD3 R10, P1, R146, UR35, RZ ;  /* 0x00000023920a7c10 */ /* 0x020fe2000ff3e0ff */
[C---:B------:R-:W-:Y:S01]  /*5240*/  IMAD.X R7, R155.reuse, 0x1, R144, P3 ;  /* 0x000000019b077824 */ /* 0x040fe200018e0690 */
[C---:B------:R-:W-:Y:S02]  /*5250*/  IADD3.X R9, R155.reuse, UR60, RZ, P2, !PT ;  /* 0x0000003c9b097c10 */ /* 0x040fe400097fe4ff */
[----:B------:R-:W-:Y:S02]  /*5260*/  IADD3.X R11, R155, UR59, RZ, P1, !PT ;  /* 0x0000003b9b0b7c10 */ /* 0x000fe40008ffe4ff */
[----:B------:R-:W-:-:S02]  /*5270*/  PRMT R20, RZ, 0x7610, R20 ;  /* 0x00007610ff147816 */ /* 0x000fc40000000014 */
[----:B------:R-:W-:Y:S02]  /*5280*/  PRMT R151, RZ, 0x7610, R151 ;  /* 0x00007610ff977816 */ /* 0x000fe40000000097 */
[----:B------:R-:W-:Y:S02]  /*5290*/  PRMT R21, RZ, 0x7610, R21 ;  /* 0x00007610ff157816 */ /* 0x000fe40000000015 */
[----:B------:R-:W-:Y:S02]  /*52a0*/  PRMT R22, RZ, 0x7610, R22 ;  /* 0x00007610ff167816 */ /* 0x000fe40000000016 */
[----:B------:R-:W-:Y:S02]  /*52b0*/  PRMT R59, RZ, 0x7610, R59 ;  /* 0x00007610ff3b7816 */ /* 0x000fe4000000003b */
[----:B------:R-:W-:Y:S02]  /*52c0*/  PRMT R58, RZ, 0x7610, R58 ;  /* 0x00007610ff3a7816 */ /* 0x000fe4000000003a */
        /* <DEDUP_REMOVED lines=44> */
[----:B------:R-:W-:Y:S01]  /*5590*/  PRMT R202, RZ, 0x7610, R202 ;  /* 0x00007610ffca7816 */ /* 0x000fe200000000ca */
[----:B--2---:R-:W-:Y:S04]  /*55a0*/  STS.U8 [R18+UR5], R13 ;  /* 0x0000000d12007988 */ /* 0x004fe80008000005 */
[----:B---3--:R-:W-:Y:S04]  /*55b0*/  STS.U8 [R18+UR5+0x100], R15 ;  /* 0x0001000f12007988 */ /* 0x008fe80008000005 */
[----:B----4-:R0:W-:Y:S04]  /*55c0*/  STS.U8 [R17+UR5+0x80], R12 ;  /* 0x0000800c11007988 */ /* 0x0101e80008000005 */
[----:B------:R1:W-:Y:S01]  /*55d0*/  STS.U8 [R17+UR5+0x180], R14 ;  /* 0x0001800e11007988 */ /* 0x0003e20008000005 */
[----:B------:R-:W-:Y:S01]  /*55e0*/  BAR.SYNC.DEFER_BLOCKING 0x0 ;  /* 0x0000000000007b1d */ /* 0x000fe20000010000 */
[----:B0-----:R-:W-:-:S02]  /*55f0*/  IADD3 R12, P2, R146, UR33, RZ ;  /* 0x00000021920c7c10 */ /* 0x001fc4000ff5e0ff */
[----:B-1----:R-:W-:Y:S02]  /*5600*/  PRMT R17, RZ, 0x7610, R17 ;  /* 0x00007610ff117816 */ /* 0x002fe40000000011 */
[C---:B------:R-:W-:Y:S02]  /*5610*/  IADD3 R14, P1, R146.reuse, UR32, RZ ;  /* 0x00000020920e7c10 */ /* 0x040fe4000ff3e0ff */
[C---:B------:R-:W-:Y:S02]  /*5620*/  IADD3.X R13, R155.reuse, UR57, RZ, P2, !PT ;  /* 0x000000399b0d7c10 */ /* 0x040fe400097fe4ff */
[----:B------:R-:W-:Y:S02]  /*5630*/  IADD3.X R15, R155, UR56, RZ, P1, !PT ;  /* 0x000000389b0f7c10 */ /* 0x000fe40008ffe4ff */
[C---:B------:R-:W-:Y:S02]  /*5640*/  IADD3 R156, P2, R146.reuse, UR30, RZ ;  /* 0x0000001e929c7c10 */ /* 0x040fe4000ff5e0ff */
[C---:B------:R-:W-:Y:S01]  /*5650*/  IADD3 R158, P1, R146.reuse, UR29, RZ ;  /* 0x0000001d929e7c10 */ /* 0x040fe2000ff3e0ff */
[----:B------:R0:W2:Y:S04]  /*5660*/  @!P0 LDG.E.U8 R149, desc[UR6][R4.64] ;  /* 0x0000000604958981 */ /* 0x0000a8000c1e1100 */
[----:B------:R1:W3:Y:S04]  /*5670*/  @!P0 LDG.E.U8 R17, desc[UR6][R10.64] ;  /* 0x000000060a118981 */ /* 0x0002e8000c1e1100 */
[----:B------:R4:W5:Y:S01]  /*5680*/  @!P0 LDG.E.U8 R20, desc[UR6][R6.64] ;  /* 0x0000000606148981 */ /* 0x000962000c1e1100 */
[----:B0-----:R-:W-:-:S03]  /*5690*/  IADD3 R4, P3, R146, UR34, RZ ;  /* 0x0000002292047c10 */ /* 0x001fc6000ff7e0ff */
[----:B------:R0:W3:Y:S01]  /*56a0*/  @!P0 LDG.E.U8 R151, desc[UR6][R8.64] ;  /* 0x0000000608978981 */ /* 0x0000e2000c1e1100 */
[C---:B------:R-:W-:Y:S02]  /*56b0*/  IADD3.X R5, R155.reuse, UR58, RZ, P3, !PT ;  /* 0x0000003a9b057c10 */ /* 0x040fe40009ffe4ff */
[C---:B-1----:R-:W-:Y:S01]  /*56c0*/  IADD3 R10, P3, R146.reuse, UR31, RZ ;  /* 0x0000001f920a7c10 */ /* 0x042fe2000ff7e0ff */
[----:B------:R-:W5:Y:S01]  /*56d0*/  @!P0 LDG.E.U8 R22, desc[UR6][R12.64] ;  /* 0x000000060c168981 */ /* 0x000f62000c1e1100 */
[C---:B------:R-:W-:Y:S02]  /*56e0*/  IADD3.X R157, R155.reuse, UR54, RZ, P2, !PT ;  /* 0x000000369b9d7c10 */ /* 0x040fe400097fe4ff */
[C---:B------:R-:W-:Y:S01]  /*56f0*/  IADD3.X R159, R155.reuse, UR53, RZ, P1, !PT ;  /* 0x000000359b9f7c10 */ /* 0x040fe20008ffe4ff */
[----:B------:R1:W2:Y:S01]  /*5700*/  @!P0 LDG.E.U8 R21, desc[UR6][R4.64] ;  /* 0x0000000604158981 */ /* 0x0002a2000c1e1100 */
[----:B------:R-:W-:Y:S02]  /*5710*/  IADD3.X R11, R155, UR55, RZ, P3, !PT ;  /* 0x000000379b0b7c10 */ /* 0x000fe40009ffe4ff */
[C---:B----4-:R-:W-:Y:S01]  /*5720*/  IADD3 R6, P2, R146.reuse, UR27, RZ ;  /* 0x0000001b92067c10 */ /* 0x050fe2000ff5e0ff */
[----:B------:R4:W5:Y:S01]  /*5730*/  @!P0 LDG.E.U8 R59, desc[UR6][R14.64] ;  /* 0x000000060e3b8981 */ /* 0x000962000c1e1100 */
[----:B0-----:R-:W-:-:S02]  /*5740*/  IADD3 R8, P1, R146, UR26, RZ ;  /* 0x0000001a92087c10 */ /* 0x001fc4000ff3e0ff */
[C---:B------:R-:W-:Y:S01]  /*5750*/  IADD3.X R7, R155.reuse, UR51, RZ, P2, !PT ;  /* 0x000000339b077c10 */ /* 0x040fe200097fe4ff */
[----:B------:R0:W5:Y:S01]  /*5760*/  @!P0 LDG.E.U8 R58, desc[UR6][R10.64] ;  /* 0x000000060a3a8981 */ /* 0x000162000c1e1100 */
[C---:B-1----:R-:W-:Y:S02]  /*5770*/  IADD3 R4, P3, R146.reuse, UR28, RZ ;  /* 0x0000001c92047c10 */ /* 0x042fe4000ff7e0ff */
[C---:B------:R-:W-:Y:S01]  /*5780*/  IADD3.X R9, R155.reuse, UR50, RZ, P1, !PT ;  /* 0x000000329b097c10 */ /* 0x040fe20008ffe4ff */
[----:B------:R1:W5:Y:S01]  /*5790*/  @!P0 LDG.E.U8 R23, desc[UR6][R156.64] ;  /* 0x000000069c178981 */ /* 0x000362000c1e1100 */
[----:B------:R-:W-:Y:S02]  /*57a0*/  IADD3.X R5, R155, UR52, RZ, P3, !PT ;  /* 0x000000349b057c10 */ /* 0x000fe40009ffe4ff */
[C---:B------:R-:W-:Y:S01]  /*57b0*/  IADD3 R12, P2, R146.reuse, UR24, RZ ;  /* 0x00000018920c7c10 */ /* 0x040fe2000ff5e0ff */
[----:B------:R1:W5:Y:S01]  /*57c0*/  @!P0 LDG.E.U8 R16, desc[UR6][R6.64] ;  /* 0x0000000606108981 */ /* 0x000362000c1e1100 */
[----:B----4-:R-:W-:-:S02]  /*57d0*/  IADD3 R14, P1, R146, UR23, RZ ;  /* 0x00000017920e7c10 */ /* 0x010fc4000ff3e0ff */
[C---:B0-----:R-:W-:Y:S01]  /*57e0*/  IADD3 R10, P3, R146.reuse, UR25, RZ ;  /* 0x00000019920a7c10 */ /* 0x041fe2000ff7e0ff */
[----:B------:R0:W4:Y:S01]  /*57f0*/  @!P0 LDG.E.U8 R153, desc[UR6][R8.64] ;  /* 0x0000000608998981 */ /* 0x000122000c1e1100 */
[C---:B------:R-:W-:Y:S02]  /*5800*/  IADD3.X R13, R155.reuse, UR48, RZ, P2, !PT ;  /* 0x000000309b0d7c10 */ /* 0x040fe400097fe4ff */
[----:B-1----:R-:W-:Y:S01]  /*5810*/  PRMT R157, RZ, 0x7610, R157 ;  /* 0x00007610ff9d7816 */ /* 0x002fe2000000009d */
[----:B------:R1:W4:Y:S01]  /*5820*/  @!P0 LDG.E.U8 R57, desc[UR6][R4.64] ;  /* 0x0000000604398981 */ /* 0x000322000c1e1100 */
[C---:B------:R-:W-:Y:S02]  /*5830*/  IADD3.X R15, R155.reuse, UR47, RZ, P1, !PT ;  /* 0x0000002f9b0f7c10 */ /* 0x040fe40008ffe4ff */
[----:B------:R-:W-:Y:S01]  /*5840*/  IADD3.X R11, R155, UR49, RZ, P3, !PT ;  /* 0x000000319b0b7c10 */ /* 0x000fe20009ffe4ff */
[----:B------:R1:W4:Y:S01]  /*5850*/  @!P0 LDG.E.U8 R56, desc[UR6][R158.64] ;  /* 0x000000069e388981 */ /* 0x000322000c1e1100 */
[----:B------:R-:W-:-:S02]  /*5860*/  IADD3 R6, P2, R146, UR21, RZ ;  /* 0x0000001592067c10 */ /* 0x000fc4000ff5e0ff */
[C---:B0-----:R-:W-:Y:S01]  /*5870*/  IADD3 R8, P1, R146.reuse, UR20, RZ ;  /* 0x0000001492087c10 */ /* 0x041fe2000ff3e0ff */
[----:B------:R0:W4:Y:S01]  /*5880*/  @!P0 LDG.E.U8 R157, desc[UR6][R12.64] ;  /* 0x000000060c9d8981 */ /* 0x000122000c1e1100 */
[----:B-1----:R-:W-:-:S03]  /*5890*/  IADD3 R4, P3, R146, UR22, RZ ;  /* 0x0000001692047c10 */ /* 0x002fc6000ff7e0ff */
[----:B------:R1:W4:Y:S01]  /*58a0*/  @!P0 LDG.E.U8 R150, desc[UR6][R14.64] ;  /* 0x000000060e968981 */ /* 0x000322000c1e1100 */
[C---:B------:R-:W-:Y:S02]  /*58b0*/  IADD3.X R7, R155.reuse, UR45, RZ, P2, !PT ;  /* 0x0000002d9b077c10 */ /* 0x040fe400097fe4ff */
[----:B------:R-:W-:Y:S01]  /*58c0*/  PRMT R159, RZ, 0x7610, R159 ;  /* 0x00007610ff9f7816 */ /* 0x000fe2000000009f */
[----:B------:R1:W4:Y:S01]  /*58d0*/  @!P0 LDG.E.U8 R148, desc[UR6][R10.64] ;  /* 0x000000060a948981 */ /* 0x000322000c1e1100 */
[C---:B------:R-:W-:Y:S02]  /*58e0*/  IADD3.X R9, R155.reuse, UR44, RZ, P1, !PT ;  /* 0x0000002c9b097c10 */ /* 0x040fe40008ffe4ff */
[----:B------:R-:W-:Y:S01]  /*58f0*/  IADD3.X R5, R155, UR46, RZ, P3, !PT ;  /* 0x0000002e9b057c10 */ /* 0x000fe20009ffe4ff */
[----:B------:R1:W4:Y:S01]  /*5900*/  @!P0 LDG.E.U8 R152, desc[UR6][R6.64] ;  /* 0x0000000606988981 */ /* 0x000322000c1e1100 */
[C---:B0-----:R-:W-:Y:S02]  /*5910*/  IADD3 R12, P2, R146.reuse, UR18, RZ ;  /* 0x00000012920c7c10 */ /* 0x041fe4000ff5e0ff */
[C---:B-1----:R-:W-:Y:S01]  /*5920*/  IADD3 R14, P1, R146.reuse, UR17, RZ ;  /* 0x00000011920e7c10 */ /* 0x042fe2000ff3e0ff */
[----:B------:R0:W4:Y:S01]  /*5930*/  @!P0 LDG.E.U8 R161, desc[UR6][R8.64] ;  /* 0x0000000608a18981 */ /* 0x000122000c1e1100 */
[----:B------:R-:W-:-:S02]  /*5940*/  IADD3 R10, P3, R146, UR19, RZ ;  /* 0x00000013920a7c10 */ /* 0x000fc4000ff7e0ff */
[----:B------:R-:W-:Y:S01]  /*5950*/  PRMT R156, RZ, 0x7610, R156 ;  /* 0x00007610ff9c7816 */ /* 0x000fe2000000009c */
[----:B------:R1:W4:Y:S01]  /*5960*/  @!P0 LDG.E.U8 R159, desc[UR6][R4.64] ;  /* 0x00000006049f8981 */ /* 0x000322000c1e1100 */
[C---:B------:R-:W-:Y:S02]  /*5970*/  IADD3.X R13, R155.reuse, UR42, RZ, P2, !PT ;  /* 0x0000002a9b0d7c10 */ /* 0x040fe400097fe4ff */
[C---:B------:R-:W-:Y:S02]  /*5980*/  IADD3.X R15, R155.reuse, UR41, RZ, P1, !PT ;  /* 0x000000299b0f7c10 */ /* 0x040fe40008ffe4ff */
[----:B------:R-:W-:Y:S01]  /*5990*/  IADD3.X R11, R155, UR43, RZ, P3, !PT ;  /* 0x0000002b9b0b7c10 */ /* 0x000fe20009ffe4ff */
[----:B------:R1:W4:Y:S01]  /*59a0*/  @!P0 LDG.E.U8 R163, desc[UR6][R12.64] ;  /* 0x000000060ca38981 */ /* 0x000322000c1e1100 */
[C---:B------:R-:W-:Y:S02]  /*59b0*/  IADD3 R6, P2, R146.reuse, UR15, RZ ;  /* 0x0000000f92067c10 */ /* 0x040fe4000ff5e0ff */
[C---:B0-----:R-:W-:Y:S01]  /*59c0*/  IADD3 R8, P1, R146.reuse, UR14, RZ ;  /* 0x0000000e92087c10 */ /* 0x041fe2000ff3e0ff */
[----:B------:R0:W4:Y:S01]  /*59d0*/  @!P0 LDG.E.U8 R156, desc[UR6][R14.64] ;  /* 0x000000060e9c8981 */ /* 0x000122000c1e1100 */
[----:B-1----:R-:W-:-:S02]  /*59e0*/  IADD3 R4, P3, R146, UR16, RZ ;  /* 0x0000001092047c10 */ /* 0x002fc4000ff7e0ff */
[----:B------:R-:W-:Y:S01]  /*59f0*/  PRMT R158, RZ, 0x7610, R158 ;  /* 0x00007610ff9e7816 */ /* 0x000fe2000000009e */
[----:B------:R1:W4:Y:S01]  /*5a00*/  @!P0 LDG.E.U8 R154, desc[UR6][R10.64] ;  /* 0x000000060a9a8981 */ /* 0x000322000c1e1100 */
[C---:B------:R-:W-:Y:S02]  /*5a10*/  IADD3.X R7, R155.reuse, UR39, RZ, P2, !PT ;  /* 0x000000279b077c10 */ /* 0x040fe400097fe4ff */
[C---:B------:R-:W-:Y:S02]  /*5a20*/  IADD3.X R9, R155.reuse, UR38, RZ, P1, !PT ;  /* 0x000000269b097c10 */ /* 0x040fe40008ffe4ff */
[C---:B------:R-:W-:Y:S01]  /*5a30*/  IADD3.X R5, R155.reuse, UR40, RZ, P3, !PT ;  /* 0x000000289b057c10 */ /* 0x040fe20009ffe4ff */
[----:B------:R1:W4:Y:S01]  /*5a40*/  @!P0 LDG.E.U8 R158, desc[UR6][R6.64] ;  /* 0x00000006069e8981 */ /* 0x000322000c1e1100 */
[C---:B------:R-:W-:Y:S02]  /*5a50*/  IADD3 R12, P2, R146.reuse, R133, RZ ;  /* 0x00000085920c7210 */ /* 0x040fe40007f5e0ff */
[C---:B0-----:R-:W-:Y:S01]  /*5a60*/  IADD3 R14, P1, R146.reuse, R131, RZ ;  /* 0x00000083920e7210 */ /* 0x041fe20007f3e0ff */
[----:B------:R0:W4:Y:S01]  /*5a70*/  @!P0 LDG.E.U8 R167, desc[UR6][R4.64] ;  /* 0x0000000604a78981 */ /* 0x000122000c1e1100 */
[----:B-1----:R-:W-:Y:S01]  /*5a80*/  IADD3 R10, P3, R146, UR13, RZ ;  /* 0x0000000d920a7c10 */ /* 0x002fe2000ff7e0ff */
[----:B------:R-:W-:-:S02]  /*5a90*/  IMAD.X R13, R155, 0x1, R143, P2 ;  /* 0x000000019b0d7824 */ /* 0x000fc400010e068f */
[----:B------:R1:W4:Y:S01]  /*5aa0*/  @!P0 LDG.E.U8 R165, desc[UR6][R8.64] ;  /* 0x0000000608a58981 */ /* 0x000322000c1e1100 */
[C---:B------:R-:W-:Y:S01]  /*5ab0*/  IADD3.X R11, R155.reuse, UR37, RZ, P3, !PT ;  /* 0x000000259b0b7c10 */ /* 0x040fe20009ffe4ff */
[----:B------:R-:W-:Y:S01]  /*5ac0*/  IMAD.X R15, R155, 0x1, R142, P1 ;  /* 0x000000019b0f7824 */ /* 0x000fe200008e068e */
[C---:B------:R-:W-:Y:S01]  /*5ad0*/  IADD3 R6, P2, R146.reuse, R127, RZ ;  /* 0x0000007f92067210 */ /* 0x040fe20007f5e0ff */
[----:B------:R-:W4:Y:S01]  /*5ae0*/  @!P0 LDG.E.U8 R169, desc[UR6][R12.64] ;  /* 0x000000060ca98981 */ /* 0x000f22000c1e1100 */
[----:B0-----:R-:W-:-:S03]  /*5af0*/  IADD3 R4, P3, R146, R129, RZ ;  /* 0x0000008192047210 */ /* 0x001fc60007f7e0ff */
[----:B------:R0:W4:Y:S01]  /*5b00*/  @!P0 LDG.E.U8 R162, desc[UR6][R10.64] ;  /* 0x000000060aa28981 */ /* 0x000122000c1e1100 */
[C---:B-1----:R-:W-:Y:S01]  /*5b10*/  IADD3 R8, P1, R146.reuse, R125, RZ ;  /* 0x0000007d92087210 */ /* 0x042fe20007f3e0ff */
[C---:B------:R-:W-:Y:S02]  /*5b20*/  IMAD.X R5, R155.reuse, 0x1, R141, P3 ;  /* 0x000000019b057824 */ /* 0x040fe400018e068d */
[----:B------:R1:W4:Y:S01]  /*5b30*/  @!P0 LDG.E.U8 R160, desc[UR6][R14.64] ;  /* 0x000000060ea08981 */ /* 0x000322000c1e1100 */
[C---:B------:R-:W-:Y:S01]  /*5b40*/  IMAD.X R7, R155.reuse, 0x1, R139, P2 ;  /* 0x000000019b077824 */ /* 0x040fe200010e068b */
[C---:B------:R-:W-:Y:S01]  /*5b50*/  IADD3 RZ, P2, R146.reuse, R121, RZ ;  /* 0x0000007992ff7210 */ /* 0x040fe20007f5e0ff */
[C---:B------:R-:W-:Y:S01]  /*5b60*/  IMAD.X R9, R155.reuse, 0x1, R138, P1 ;  /* 0x000000019b097824 */ /* 0x040fe200008e068a */
[C---:B------:R-:W-:Y:S01]  /*5b70*/  IADD3 RZ, P1, R146.reuse, R119, RZ ;  /* 0x0000007792ff7210 */ /* 0x040fe20007f3e0ff */
[----:B------:R1:W4:Y:S01]  /*5b80*/  @!P0 LDG.E.U8 R173, desc[UR6][R4.64] ;  /* 0x0000000604ad8981 */ /* 0x000322000c1e1100 */
[C---:B0-----:R-:W-:Y:S01]  /*5b90*/  IADD3 R10, P3, R146.reuse, R123, RZ ;  /* 0x0000007b920a7210 */ /* 0x041fe20007f7e0ff */
[C---:B------:R-:W-:Y:S01]  /*5ba0*/  IMAD.X R13, R155.reuse, 0x1, R134, P2 ;  /* 0x000000019b0d7824 */ /* 0x040fe200010e0686 */
[C---:B------:R-:W-:Y:S01]  /*5bb0*/  IADD3 RZ, P2, R146.reuse, R115, RZ ;  /* 0x0000007392ff7210 */ /* 0x040fe20007f5e0ff */
[----:B------:R0:W4:Y:S01]  /*5bc0*/  @!P0 LDG.E.U8 R164, desc[UR6][R6.64] ;  /* 0x0000000606a48981 */ /* 0x000122000c1e1100 */
[C---:B-1----:R-:W-:Y:S01]  /*5bd0*/  IMAD.X R15, R155.reuse, 0x1, R132, P1 ;  /* 0x000000019b0f7824 */ /* 0x042fe200008e0684 */
[C---:B------:R-:W-:Y:S01]  /*5be0*/  IADD3 RZ, P1, R146.reuse, R113, RZ ;  /* 0x0000007192ff7210 */ /* 0x040fe20007f3e0ff */
[----:B------:R-:W-:Y:S01]  /*5bf0*/  IMAD.X R11, R155, 0x1, R136, P3 ;  /* 0x000000019b0b7824 */ /* 0x000fe200018e0688 */
[C---:B------:R-:W-:Y:S01]  /*5c00*/  IADD3 RZ, P3, R146.reuse, R117, RZ ;  /* 0x0000007592ff7210 */ /* 0x040fe20007f7e0ff */
[----:B------:R1:W4:Y:S01]  /*5c10*/  @!P0 LDG.E.U8 R171, desc[UR6][R8.64] ;  /* 0x0000000608ab8981 */ /* 0x000322000c1e1100 */
[----:B------:R-:W-:-:S02]  /*5c20*/  IMAD.IADD R14, R146, 0x1, R119 ;  /* 0x00000001920e7824 */ /* 0x000fc400078e0277 */
[C---:B------:R-:W-:Y:S01]  /*5c30*/  IMAD.IADD R12, R146.reuse, 0x1, R121 ;  /* 0x00000001920c7824 */ /* 0x040fe200078e0279 */
[----:B------:R1:W4:Y:S01]  /*5c40*/  @!P0 LDG.E.U8 R168, desc[UR6][R10.64] ;  /* 0x000000060aa88981 */ /* 0x000322000c1e1100 */
[C---:B------:R-:W-:Y:S02]  /*5c50*/  IMAD.IADD R4, R146.reuse, 0x1, R117 ;  /* 0x0000000192047824 */ /* 0x040fe400078e0275 */
[C---:B------:R-:W-:Y:S01]  /*5c60*/  IMAD.X R5, R155.reuse, 0x1, R130, P3 ;  /* 0x000000019b057824 */ /* 0x040fe200018e0682 */
[C---:B------:R-:W-:Y:S01]  /*5c70*/  IADD3 RZ, P3, R146.reuse, R111, RZ ;  /* 0x0000006f92ff7210 */ /* 0x040fe20007f7e0ff */
[C---:B0-----:R-:W-:Y:S01]  /*5c80*/  IMAD.X R7, R155.reuse, 0x1, R128, P2 ;  /* 0x000000019b077824 */ /* 0x041fe200010e0680 */
[C---:B------:R-:W-:Y:S01]  /*5c90*/  IADD3 RZ, P2, R146.reuse, R109, RZ ;  /* 0x0000006d92ff7210 */ /* 0x040fe20007f5e0ff */
[----:B-1----:R-:W-:Y:S01]  /*5ca0*/  IMAD.X R9, R155, 0x1, R126, P1 ;  /* 0x000000019b097824 */ /* 0x002fe200008e067e */
[C---:B------:R-:W-:Y:S01]  /*5cb0*/  IADD3 RZ, P1, R146.reuse, R107, RZ ;  /* 0x0000006b92ff7210 */ /* 0x040fe20007f3e0ff */
[----:B------:R0:W4:Y:S01]  /*5cc0*/  @!P0 LDG.E.U8 R166, desc[UR6][R14.64] ;  /* 0x000000060ea68981 */ /* 0x000122000c1e1100 */
[----:B------:R-:W-:-:S02]  /*5cd0*/  IMAD.IADD R6, R146, 0x1, R115 ;  /* 0x0000000192067824 */ /* 0x000fc400078e0273 */
[C---:B------:R-:W-:Y:S01]  /*5ce0*/  IMAD.IADD R8, R146.reuse, 0x1, R113 ;  /* 0x0000000192087824 */ /* 0x040fe200078e0271 */
[----:B------:R1:W4:Y:S01]  /*5cf0*/  @!P0 LDG.E.U8 R175, desc[UR6][R12.64] ;  /* 0x000000060caf8981 */ /* 0x000322000c1e1100 */
[C---:B------:R-:W-:Y:S02]  /*5d00*/  IMAD.IADD R10, R146.reuse, 0x1, R111 ;  /* 0x00000001920a7824 */ /* 0x040fe400078e026f */
[C---:B------:R-:W-:Y:S01]  /*5d10*/  IMAD.X R11, R155.reuse, 0x1, R124, P3 ;  /* 0x000000019b0b7824 */ /* 0x040fe200018e067c */
[----:B------:R1:W4:Y:S01]  /*5d20*/  @!P0 LDG.E.U8 R177, desc[UR6][R4.64] ;  /* 0x0000000604b18981 */ /* 0x000322000c1e1100 */
[----:B0-----:R-:W-:Y:S02]  /*5d30*/  PRMT R15, RZ, 0x7610, R15 ;  /* 0x00007610ff0f7816 */ /* 0x001fe4000000000f */
[C---:B------:R-:W-:Y:S01]  /*5d40*/  IADD3 RZ, P3, R146.reuse, R105, RZ ;  /* 0x0000006992ff7210 */ /* 0x040fe20007f7e0ff */
[----:B------:R0:W4:Y:S01]  /*5d50*/  @!P0 LDG.E.U8 R170, desc[UR6][R6.64] ;  /* 0x0000000606aa8981 */ /* 0x000122000c1e1100 */
[C---:B-1----:R-:W-:Y:S01]  /*5d60*/  IMAD.X R13, R155.reuse, 0x1, R122, P2 ;  /* 0x000000019b0d7824 */ /* 0x042fe200010e067a */
[C---:B------:R-:W-:Y:S01]  /*5d70*/  IADD3 RZ, P2, R146.reuse, R103, RZ ;  /* 0x0000006792ff7210 */ /* 0x040fe20007f5e0ff */
[C---:B------:R-:W-:Y:S01]  /*5d80*/  IMAD.IADD R12, R146.reuse, 0x1, R109 ;  /* 0x00000001920c7824 */ /* 0x040fe200078e026d */
[----:B------:R1:W4:Y:S01]  /*5d90*/  @!P0 LDG.E.U8 R15, desc[UR6][R8.64] ;  /* 0x00000006080f8981 */ /* 0x000322000c1e1100 */
[----:B------:R-:W-:Y:S01]  /*5da0*/  IMAD.X R5, R155, 0x1, R120, P1 ;  /* 0x000000019b057824 */ /* 0x000fe200008e0678 */
[C---:B------:R-:W-:Y:S01]  /*5db0*/  IADD3 RZ, P1, R146.reuse, R101, RZ ;  /* 0x0000006592ff7210 */ /* 0x040fe20007f3e0ff */
[C---:B------:R-:W-:Y:S01]  /*5dc0*/  IMAD.IADD R4, R146.reuse, 0x1, R107 ;  /* 0x0000000192047824 */ /* 0x040fe200078e026b */
[----:B------:R-:W-:Y:S01]  /*5dd0*/  PRMT R14, RZ, 0x7610, R14 ;  /* 0x00007610ff0e7816 */ /* 0x000fe2000000000e */
[----:B------:R1:W4:Y:S01]  /*5de0*/  @!P0 LDG.E.U8 R180, desc[UR6][R10.64] ;  /* 0x000000060ab48981 */ /* 0x000322000c1e1100 */
[----:B0-----:R-:W-:-:S02]  /*5df0*/  IMAD.IADD R6, R146, 0x1, R105 ;  /* 0x0000000192067824 */ /* 0x001fc400078e0269 */
[C---:B------:R-:W-:Y:S01]  /*5e00*/  IMAD.X R7, R155.reuse, 0x1, R118, P3 ;  /* 0x000000019b077824 */ /* 0x040fe200018e0676 */
[C---:B------:R-:W-:Y:S01]  /*5e10*/  IADD3 RZ, P3, R146.reuse, R99, RZ ;  /* 0x0000006392ff7210 */ /* 0x040fe20007f7e0ff */
[C---:B-1----:R-:W-:Y:S01]  /*5e20*/  IMAD.X R9, R155.reuse, 0x1, R116, P2 ;  /* 0x000000019b097824 */ /* 0x042fe200010e0674 */
[C---:B------:R-:W-:Y:S01]  /*5e30*/  IADD3 RZ, P2, R146.reuse, R97, RZ ;  /* 0x0000006192ff7210 */ /* 0x040fe20007f5e0ff */
[----:B------:R0:W4:Y:S01]  /*5e40*/  @!P0 LDG.E.U8 R185, desc[UR6][R12.64] ;  /* 0x000000060cb98981 */ /* 0x000122000c1e1100 */
[C---:B------:R-:W-:Y:S01]  /*5e50*/  IMAD.X R11, R155.reuse, 0x1, R114, P1 ;  /* 0x000000019b0b7824 */ /* 0x040fe200008e0672 */
[C---:B------:R-:W-:Y:S02]  /*5e60*/  IADD3 RZ, P1, R146.reuse, R95, RZ ;  /* 0x0000005f92ff7210 */ /* 0x040fe40007f3e0ff */
[----:B------:R1:W4:Y:S01]  /*5e70*/  @!P0 LDG.E.U8 R14, desc[UR6][R4.64] ;  /* 0x00000006040e8981 */ /* 0x000322000c1e1100 */
[C---:B------:R-:W-:Y:S02]  /*5e80*/  IMAD.IADD R8, R146.reuse, 0x1, R103 ;  /* 0x0000000192087824 */ /* 0x040fe400078e0267 */
[C---:B------:R-:W-:Y:S01]  /*5e90*/  IMAD.IADD R10, R146.reuse, 0x1, R101 ;  /* 0x00000001920a7824 */ /* 0x040fe200078e0265 */
[----:B------:R1:W4:Y:S01]  /*5ea0*/  @!P0 LDG.E.U8 R189, desc[UR6][R6.64] ;  /* 0x0000000606bd8981 */ /* 0x000322000c1e1100 */
[----:B0-----:R-:W-:Y:S01]  /*5eb0*/  IMAD.X R13, R155, 0x1, R110, P2 ;  /* 0x000000019b0d7824 */ /* 0x001fe200010e066e */
[C---:B------:R-:W-:Y:S01]  /*5ec0*/  IADD3 RZ, P2, R146.reuse, R91, RZ ;  /* 0x0000005b92ff7210 */ /* 0x040fe20007f5e0ff */
[C---:B------:R-:W-:Y:S01]  /*5ed0*/  IMAD.IADD R12, R146.reuse, 0x1, R97 ;  /* 0x00000001920c7824 */ /* 0x040fe200078e0261 */
[----:B------:R0:W4:Y:S01]  /*5ee0*/  @!P0 LDG.E.U8 R182, desc[UR6][R8.64] ;  /* 0x0000000608b68981 */ /* 0x000122000c1e1100 */
[----:B-1----:R-:W-:-:S02]  /*5ef0*/  IMAD.IADD R4, R146, 0x1, R99 ;  /* 0x0000000192047824 */ /* 0x002fc400078e0263 */
[C---:B------:R-:W-:Y:S01]  /*5f00*/  IMAD.X R5, R155.reuse, 0x1, R112, P3 ;  /* 0x000000019b057824 */ /* 0x040fe200018e0670 */
[C---:B------:R-:W-:Y:S01]  /*5f10*/  IADD3 RZ, P3, R146.reuse, R93, RZ ;  /* 0x0000005d92ff7210 */ /* 0x040fe20007f7e0ff */
[C---:B------:R-:W-:Y:S01]  /*5f20*/  IMAD.X R7, R155.reuse, 0x1, R108, P1 ;  /* 0x000000019b077824 */ /* 0x040fe200008e066c */
[C---:B------:R-:W-:Y:S01]  /*5f30*/  IADD3 RZ, P1, R146.reuse, R89, RZ ;  /* 0x0000005992ff7210 */ /* 0x040fe20007f3e0ff */
[----:B------:R1:W4:Y:S01]  /*5f40*/  @!P0 LDG.E.U8 R187, desc[UR6][R10.64] ;  /* 0x000000060abb8981 */ /* 0x000322000c1e1100 */
[C---:B------:R-:W-:Y:S02]  /*5f50*/  IMAD.IADD R6, R146.reuse, 0x1, R95 ;  /* 0x0000000192067824 */ /* 0x040fe400078e025f */
[C---:B0-----:R-:W-:Y:S01]  /*5f60*/  IMAD.IADD R8, R146.reuse, 0x1, R93 ;  /* 0x0000000192087824 */ /* 0x041fe200078e025d */
[----:B------:R0:W4:Y:S01]  /*5f70*/  @!P0 LDG.E.U8 R186, desc[UR6][R4.64] ;  /* 0x0000000604ba8981 */ /* 0x000122000c1e1100 */
[----:B------:R-:W-:Y:S01]  /*5f80*/  IMAD.X R9, R155, 0x1, R106, P3 ;  /* 0x000000019b097824 */ /* 0x000fe200018e066a */
[----:B------:R-:W-:-:S02]  /*5f90*/  IADD3 RZ, P3, R146, R87, RZ ;  /* 0x0000005792ff7210 */ /* 0x000fc40007f7e0ff */
[----:B------:R0:W4:Y:S01]  /*5fa0*/  @!P0 LDG.E.U8 R191, desc[UR6][R12.64] ;  /* 0x000000060cbf8981 */ /* 0x000122000c1e1100 */
[C---:B-1----:R-:W-:Y:S01]  /*5fb0*/  IMAD.X R11, R155.reuse, 0x1, R104, P2 ;  /* 0x000000019b0b7824 */ /* 0x042fe200010e0668 */
[C---:B------:R-:W-:Y:S02]  /*5fc0*/  IADD3 RZ, P2, R146.reuse, R85, RZ ;  /* 0x0000005592ff7210 */ /* 0x040fe40007f5e0ff */
[----:B------:R1:W4:Y:S01]  /*5fd0*/  @!P0 LDG.E.U8 R184, desc[UR6][R6.64] ;  /* 0x0000000606b88981 */ /* 0x000322000c1e1100 */
[----:B0-----:R-:W-:Y:S01]  /*5fe0*/  IMAD.X R5, R155, 0x1, R102, P1 ;  /* 0x000000019b057824 */ /* 0x001fe200008e0666 */
[C---:B------:R-:W-:Y:S02]  /*5ff0*/  IADD3 RZ, P1, R146.reuse, R83, RZ ;  /* 0x0000005392ff7210 */ /* 0x040fe40007f3e0ff */
[----:B------:R0:W4:Y:S01]  /*6000*/  @!P0 LDG.E.U8 R195, desc[UR6][R8.64] ;  /* 0x0000000608c38981 */ /* 0x000122000c1e1100 */
[C---:B------:R-:W-:Y:S02]  /*6010*/  IMAD.IADD R10, R146.reuse, 0x1, R91 ;  /* 0x00000001920a7824 */ /* 0x040fe400078e025b */
[----:B------:R-:W-:-:S02]  /*6020*/  IMAD.IADD R4, R146, 0x1, R89 ;  /* 0x0000000192047824 */ /* 0x000fc400078e0259 */
[C---:B------:R-:W-:Y:S01]  /*6030*/  IMAD.X R13, R155.reuse, 0x1, R98, P2 ;  /* 0x000000019b0d7824 */ /* 0x040fe200010e0662 */
[C---:B------:R-:W-:Y:S01]  /*6040*/  IADD3 RZ, P2, R146.reuse, R77, RZ ;  /* 0x0000004d92ff7210 */ /* 0x040fe20007f5e0ff */
[C---:B-1----:R-:W-:Y:S01]  /*6050*/  IMAD.IADD R6, R146.reuse, 0x1, R87 ;  /* 0x0000000192067824 */ /* 0x042fe200078e0257 */
[----:B------:R1:W4:Y:S01]  /*6060*/  @!P0 LDG.E.U8 R188, desc[UR6][R10.64] ;  /* 0x000000060abc8981 */ /* 0x000322000c1e1100 */
[C---:B------:R-:W-:Y:S01]  /*6070*/  IMAD.X R7, R155.reuse, 0x1, R100, P3 ;  /* 0x000000019b077824 */ /* 0x040fe200018e0664 */
[C---:B------:R-:W-:Y:S01]  /*6080*/  IADD3 RZ, P3, R146.reuse, R81, RZ ;  /* 0x0000005192ff7210 */ /* 0x040fe20007f7e0ff */
[C---:B0-----:R-:W-:Y:S01]  /*6090*/  IMAD.X R9, R155.reuse, 0x1, R96, P1 ;  /* 0x000000019b097824 */ /* 0x041fe200008e0660 */
[C---:B------:R-:W-:Y:S01]  /*60a0*/  IADD3 RZ, P1, R146.reuse, R73, RZ ;  /* 0x0000004992ff7210 */ /* 0x040fe20007f3e0ff */
[----:B------:R0:W4:Y:S01]  /*60b0*/  @!P0 LDG.E.U8 R193, desc[UR6][R4.64] ;  /* 0x0000000604c18981 */ /* 0x000122000c1e1100 */
[C---:B------:R-:W-:Y:S02]  /*60c0*/  IMAD.IADD R12, R146.reuse, 0x1, R85 ;  /* 0x00000001920c7824 */ /* 0x040fe400078e0255 */
[C---:B------:R-:W-:Y:S01]  /*60d0*/  IMAD.IADD R8, R146.reuse, 0x1, R83 ;  /* 0x0000000192087824 */ /* 0x040fe200078e0253 */
[----:B------:R0:W4:Y:S01]  /*60e0*/  @!P0 LDG.E.U8 R192, desc[UR6][R6.64] ;  /* 0x0000000606c08981 */ /* 0x000122000c1e1100 */
[----:B-1----:R-:W-:Y:S01]  /*60f0*/  IMAD.X R11, R155, 0x1, R90, P2 ;  /* 0x000000019b0b7824 */ /* 0x002fe200010e065a */
[C---:B------:R-:W-:Y:S01]  /*6100*/  IADD3 RZ, P2, R146.reuse, R68, RZ ;  /* 0x0000004492ff7210 */ /* 0x040fe20007f5e0ff */
[C---:B------:R-:W-:Y:S01]  /*6110*/  IMAD.IADD R10, R146.reuse, 0x1, R77 ;  /* 0x00000001920a7824 */ /* 0x040fe200078e024d */
[----:B------:R1:W4:Y:S01]  /*6120*/  @!P0 LDG.E.U8 R197, desc[UR6][R12.64] ;  /* 0x000000060cc58981 */ /* 0x000322000c1e1100 */
[----:B0-----:R-:W-:-:S02]  /*6130*/  IMAD.IADD R4, R146, 0x1, R81 ;  /* 0x0000000192047824 */ /* 0x001fc400078e0251 */
[C---:B------:R-:W-:Y:S01]  /*6140*/  IMAD.X R5, R155.reuse, 0x1, R94, P3 ;  /* 0x000000019b057824 */ /* 0x040fe200018e065e */
[C---:B------:R-:W-:Y:S01]  /*6150*/  IADD3 RZ, P3, R146.reuse, R70, RZ ;  /* 0x0000004692ff7210 */ /* 0x040fe20007f7e0ff */
[C---:B------:R-:W-:Y:S01]  /*6160*/  IMAD.X R7, R155.reuse, 0x1, R86, P1 ;  /* 0x000000019b077824 */ /* 0x040fe200008e0656 */
[C---:B------:R-:W-:Y:S01]  /*6170*/  IADD3 RZ, P1, R146.reuse, R64, RZ ;  /* 0x0000004092ff7210 */ /* 0x040fe20007f3e0ff */
[----:B------:R0:W4:Y:S01]  /*6180*/  @!P0 LDG.E.U8 R190, desc[UR6][R8.64] ;  /* 0x0000000608be8981 */ /* 0x000122000c1e1100 */
[C---:B------:R-:W-:Y:S02]  /*6190*/  IMAD.IADD R6, R146.reuse, 0x1, R73 ;  /* 0x0000000192067824 */ /* 0x040fe400078e0249 */
[----:B-1----:R-:W-:Y:S01]  /*61a0*/  IMAD.X R13, R155, 0x1, R78, P2 ;  /* 0x000000019b0d7824 */ /* 0x002fe200010e064e */
[----:B------:R1:W4:Y:S01]  /*61b0*/  @!P0 LDG.E.U8 R203, desc[UR6][R4.64] ;  /* 0x0000000604cb8981 */ /* 0x000322000c1e1100 */
[C---:B------:R-:W-:Y:S01]  /*61c0*/  IADD3 RZ, P2, R146.reuse, R75, RZ ;  /* 0x0000004b92ff7210 */ /* 0x040fe20007f5e0ff */
[----:B------:R-:W-:-:S02]  /*61d0*/  IMAD.IADD R12, R146, 0x1, R68 ;  /* 0x00000001920c7824 */ /* 0x000fc400078e0244 */
[----:B------:R1:W4:Y:S01]  /*61e0*/  @!P0 LDG.E.U8 R201, desc[UR6][R10.64] ;  /* 0x000000060ac98981 */ /* 0x000322000c1e1100 */
[C---:B0-----:R-:W-:Y:S02]  /*61f0*/  IMAD.IADD R8, R146.reuse, 0x1, R70 ;  /* 0x0000000192087824 */ /* 0x041fe400078e0246 */
[C---:B------:R-:W-:Y:S01]  /*6200*/  IMAD.X R9, R155.reuse, 0x1, R82, P3 ;  /* 0x000000019b097824 */ /* 0x040fe200018e0652 */
[C---:B------:R-:W-:Y:S01]  /*6210*/  IADD3 RZ, P3, R146.reuse, R79, RZ ;  /* 0x0000004f92ff7210 */ /* 0x040fe20007f7e0ff */
[C---:B-1----:R-:W-:Y:S01]  /*6220*/  IMAD.X R5, R155.reuse, 0x1, R74, P1 ;  /* 0x000000019b057824 */ /* 0x042fe200008e064a */
[C---:B------:R-:W-:Y:S01]  /*6230*/  IADD3 RZ, P1, R146.reuse, R71, RZ ;  /* 0x0000004792ff7210 */ /* 0x040fe20007f3e0ff */
[----:B------:R0:W4:Y:S01]  /*6240*/  @!P0 LDG.E.U8 R199, desc[UR6][R6.64] ;  /* 0x0000000606c78981 */ /* 0x000122000c1e1100 */
[C---:B------:R-:W-:Y:S02]  /*6250*/  IMAD.IADD R4, R146.reuse, 0x1, R64 ;  /* 0x0000000192047824 */ /* 0x040fe400078e0240 */
[----:B------:R-:W-:Y:S01]  /*6260*/  IMAD.X R11, R155, 0x1, R88, P2 ;  /* 0x000000019b0b7824 */ /* 0x000fe200010e0658 */
[----:B------:R1:W4:Y:S01]  /*6270*/  @!P0 LDG.E.U8 R213, desc[UR6][R8.64] ;  /* 0x0000000608d58981 */ /* 0x000322000c1e1100 */
        /* <DEDUP_REMOVED lines=10> */
[----:B------:R-:W-:Y:S01]  /*6320*/  PRMT R206, RZ, 0x7610, R206 ;  /* 0x00007610ffce7816 */ /* 0x000fe200000000ce */
[C---:B------:R-:W-:Y:S01]  /*6330*/  IMAD.IADD R8, R146.reuse, 0x1, R71 ;  /* 0x0000000192087824 */ /* 0x040fe200078e0247 */
[----:B------:R-:W-:Y:S01]  /*6340*/  PRMT R208, RZ, 0x7610, R208 ;  /* 0x00007610ffd07816 */ /* 0x000fe200000000d0 */
[----:B------:R1:W4:Y:S01]  /*6350*/  @!P0 LDG.E.U8 R202, desc[UR6][R6.64] ;  /* 0x0000000606ca8981 */ /* 0x000322000c1e1100 */
[----:B------:R-:W-:Y:S01]  /*6360*/  PRMT R210, RZ, 0x7610, R210 ;  /* 0x00007610ffd27816 */ /* 0x000fe200000000d2 */
[C---:B------:R-:W-:Y:S01]  /*6370*/  IMAD.IADD R12, R146.reuse, 0x1, R66 ;  /* 0x00000001920c7824 */ /* 0x040fe200078e0242 */
[----:B------:R-:W-:Y:S01]  /*6380*/  PRMT R212, RZ, 0x7610, R212 ;  /* 0x00007610ffd47816 */ /* 0x000fe200000000d4 */
[----:B------:R-:W-:Y:S01]  /*6390*/  IMAD.X R13, R155, 0x1, R76, P2 ;  /* 0x000000019b0d7824 */ /* 0x000fe200010e064c */
[----:B------:R1:W4:Y:S01]  /*63a0*/  @!P0 LDG.E.U8 R204, desc[UR6][R10.64] ;  /* 0x000000060acc8981 */ /* 0x000322000c1e1100 */
[----:B0-----:R-:W-:-:S02]  /*63b0*/  IMAD.IADD R4, R146, 0x1, R69 ;  /* 0x0000000192047824 */ /* 0x001fc400078e0245 */
[C---:B------:R-:W-:Y:S01]  /*63c0*/  IMAD.X R5, R155.reuse, 0x1, R80, P3 ;  /* 0x000000019b057824 */ /* 0x040fe200018e0650 */
[----:B------:R0:W4:Y:S01]  /*63d0*/  @!P0 LDG.E.U8 R206, desc[UR6][R8.64] ;  /* 0x0000000608ce8981 */ /* 0x000122000c1e1100 */
[----:B-1----:R-:W-:Y:S02]  /*63e0*/  IMAD.IADD R6, R146, 0x1, R61 ;  /* 0x0000000192067824 */ /* 0x002fe400078e023d */
[----:B------:R-:W-:Y:S01]  /*63f0*/  IMAD.X R7, R155, 0x1, R72, P1 ;  /* 0x000000019b077824 */ /* 0x000fe200008e0648 */
[----:B------:R1:W4:Y:S04]  /*6400*/  @!P0 LDG.E.U8 R208, desc[UR6][R4.64] ;  /* 0x0000000604d08981 */ /* 0x000328000c1e1100 */
[----:B------:R-:W4:Y:S04]  /*6410*/  @!P0 LDG.E.U8 R210, desc[UR6][R12.64] ;  /* 0x000000060cd28981 */ /* 0x000f28000c1e1100 */
[----:B------:R1:W4:Y:S01]  /*6420*/  @!P0 LDG.E.U8 R212, desc[UR6][R6.64] ;  /* 0x0000000606d48981 */ /* 0x000322000c1e1100 */
[----:B------:R-:W1:Y:S01]  /*6430*/  S2R R10, SR_TID.X ;  /* 0x00000000000a7919 */ /* 0x000e620000002100 */
[----:B------:R-:W3:Y:S01]  /*6440*/  S2UR UR9, SR_CgaCtaId ;  /* 0x00000000000979c3 */ /* 0x000ee20000008800 */
[----:B0-----:R-:W-:Y:S01]  /*6450*/  SHF.R.U32.HI R8, RZ, 0x2, R19 ;  /* 0x00000002ff087819 */ /* 0x001fe20000011613 */
[----:B------:R-:W-:-:S03]  /*6460*/  IMAD.SHL.U32 R9, R19, 0x40, RZ ;  /* 0x0000004013097824 */ /* 0x000fc600078e00ff */
[----:B------:R-:W-:-:S04]  /*6470*/  SGXT.U32 R8, R8, 0x3 ;  /* 0x000000030808781a */ /* 0x000fc80000000000 */
[----:B------:R-:W-:Y:S01]  /*6480*/  LOP3.LUT R9, R8, 0x40, R9, 0xf8, !PT ;  /* 0x0000004008097812 */ /* 0x000fe200078ef809 */
[----:B------:R-:W-:Y:S01]  /*6490*/  UMOV UR8, 0x400 ;  /* 0x0000040000087882 */ /* 0x000fe20000000000 */
[----:B------:R-:W-:Y:S01]  /*64a0*/  SHF.R.S32.HI R19, RZ, 0x1, R19 ;  /* 0x00000001ff137819 */ /* 0x000fe20000011413 */
[----:B---3--:R-:W-:Y:S01]  /*64b0*/  ULEA UR8, UR9, UR8, 0x18 ;  /* 0x0000000809087291 */ /* 0x008fe2000f8ec03f */
[----:B-1----:R-:W-:Y:S01]  /*64c0*/  SHF.R.S32.HI R8, RZ, 0x2, R10 ;  /* 0x00000002ff087819 */ /* 0x002fe2000001140a */
[C---:B------:R-:W-:Y:S02]  /*64d0*/  IMAD.SHL.U32 R5, R10.reuse, 0x20, RZ ;  /* 0x000000200a057824 */ /* 0x040fe400078e00ff */
[----:B------:R-:W-:Y:S01]  /*64e0*/  IMAD.SHL.U32 R4, R10, 0x40, RZ ;  /* 0x000000400a047824 */ /* 0x000fe200078e00ff */
[----:B------:R-:W-:Y:S02]  /*64f0*/  SGXT R7, R8, 0x1 ;  /* 0x000000010807781a */ /* 0x000fe40000000200 */
[----:B------:R-:W-:Y:S01]  /*6500*/  LOP3.LUT R6, R5, 0x60, RZ, 0xc0, !PT ;  /* 0x0000006005067812 */ /* 0x000fe200078ec0ff */
[C---:B------:R-:W-:Y:S01]  /*6510*/  IMAD.SHL.U32 R8, R10.reuse, 0x2, RZ ;  /* 0x000000020a087824 */ /* 0x040fe200078e00ff */
[----:B------:R-:W-:-:S02]  /*6520*/  LOP3.LUT R5, R10, 0x60, RZ, 0xc0, !PT ;  /* 0x000000600a057812 */ /* 0x000fc400078ec0ff */
[----:B------:R-:W-:Y:S02]  /*6530*/  LOP3.LUT R11, R4, 0x400, RZ, 0xc0, !PT ;  /* 0x00000400040b7812 */ /* 0x000fe400078ec0ff */
[----:B------:R-:W-:Y:S02]  /*6540*/  LOP3.LUT R7, R7, 0x90, RZ, 0xc0, !PT ;  /* 0x0000009007077812 */ /* 0x000fe400078ec0ff */
[----:B------:R-:W-:Y:S01]  /*6550*/  SGXT R4, R19, 0x1 ;  /* 0x000000011304781a */ /* 0x000fe20000000200 */
[----:B------:R-:W-:Y:S01]  /*6560*/  IMAD.SHL.U32 R5, R5, 0x8, RZ ;  /* 0x0000000805057824 */ /* 0x000fe200078e00ff */
[----:B------:R-:W-:Y:S02]  /*6570*/  IADD3 R6, R6, UR8, R11 ;  /* 0x0000000806067c10 */ /* 0x000fe4000fffe00b */
[----:B------:R-:W-:Y:S02]  /*6580*/  LOP3.LUT R8, R7, 0x10, R8, 0x78, !PT ;  /* 0x0000001007087812 */ /* 0x000fe400078e7808 */
[----:B------:R-:W-:-:S02]  /*6590*/  LOP3.LUT R4, R9, 0x88, R4, 0xf8, !PT ;  /* 0x0000008809047812 */ /* 0x000fc400078ef804 */
[----:B------:R-:W-:Y:S02]  /*65a0*/  IADD3 R214, R8, R6, R5 ;  /* 0x0000000608d67210 */ /* 0x000fe40007ffe005 */
[----:B------:R-:W-:Y:S01]  /*65b0*/  LOP3.LUT R5, R4, 0x8, RZ, 0x3c, !PT ;  /* 0x0000000804057812 */ /* 0x000fe200078e3cff */
[----:B------:R-:W-:Y:S04]  /*65c0*/  LDS.U8 R194, [R4+UR5] ;  /* 0x0000000504c27984 */ /* 0x000fe80008000000 */
[----:B------:R-:W0:Y:S04]  /*65d0*/  LDS.U8 R205, [R4+UR5+0x10] ;  /* 0x0000100504cd7984 */ /* 0x000e280008000000 */
[----:B------:R-:W-:Y:S04]  /*65e0*/  LDS.U8 R179, [R4+UR5+0x20] ;  /* 0x0000200504b37984 */ /* 0x000fe80008000000 */
[----:B------:R-:W-:Y:S04]  /*65f0*/  LDS.U8 R172, [R4+UR5+0x30] ;  /* 0x0000300504ac7984 */ /* 0x000fe80008000000 */
[----:B------:R-:W-:Y:S04]  /*6600*/  LDS.U8 R196, [R4+UR5+0x100] ;  /* 0x0001000504c47984 */ /* 0x000fe80008000000 */
[----:B------:R-:W1:Y:S04]  /*6610*/  LDS.U8 R207, [R4+UR5+0x110] ;  /* 0x0001100504cf7984 */ /* 0x000e680008000000 */
[----:B------:R-:W-:Y:S04]  /*6620*/  LDS.U8 R174, [R4+UR5+0x120] ;  /* 0x0001200504ae7984 */ /* 0x000fe80008000000 */
[----:B------:R-:W-:Y:S04]  /*6630*/  LDS.U8 R155, [R4+UR5+0x130] ;  /* 0x00013005049b7984 */ /* 0x000fe80008000000 */
[----:B------:R-:W-:Y:S04]  /*6640*/  LDS.U8 R198, [R5+UR5] ;  /* 0x0000000505c67984 */ /* 0x000fe80008000000 */
[----:B------:R-:W3:Y:S04]  /*6650*/  LDS.U8 R209, [R5+UR5+0x10] ;  /* 0x0000100505d17984 */ /* 0x000ee80008000000 */
[----:B------:R-:W-:Y:S04]  /*6660*/  LDS.U8 R176, [R5+UR5+0x20] ;  /* 0x0000200505b07984 */ /* 0x000fe80008000000 */
[----:B------:R-:W-:Y:S04]  /*6670*/  LDS.U8 R181, [R5+UR5+0x30] ;  /* 0x0000300505b57984 */ /* 0x000fe80008000000 */
[----:B------:R-:W-:Y:S04]  /*6680*/  LDS.U8 R200, [R5+UR5+0x100] ;  /* 0x0001000505c87984 */ /* 0x000fe80008000000 */
[----:B------:R-:W3:Y:S04]  /*6690*/  LDS.U8 R211, [R5+UR5+0x110] ;  /* 0x0001100505d37984 */ /* 0x000ee80008000000 */
[----:B------:R-:W-:Y:S04]  /*66a0*/  LDS.U8 R178, [R5+UR5+0x120] ;  /* 0x0001200505b27984 */ /* 0x000fe80008000000 */
[----:B------:R-:W-:Y:S01]  /*66b0*/  LDS.U8 R183, [R5+UR5+0x130] ;  /* 0x0001300505b77984 */ /* 0x000fe20008000000 */
[----:B------:R-:W-:Y:S01]  /*66c0*/  BAR.SYNC.DEFER_BLOCKING 0x0 ;  /* 0x0000000000007b1d */ /* 0x000fe20000010000 */
[----:B------:R-:W-:-:S05]  /*66d0*/  LOP3.LUT R10, R10, 0x7f, RZ, 0xc0, !PT ;  /* 0x0000007f0a0a7812 */ /* 0x000fca00078ec0ff */
[----:B--2---:R2:W-:Y:S04]  /*66e0*/  STS.U8 [R18+UR5+0x200], R21 ;  /* 0x0002001512007988 */ /* 0x0045e80008000005 */
[----:B------:R-:W-:Y:S01]  /*66f0*/  STS.U8 [R18+UR5], R149 ;  /* 0x0000009512007988 */ /* 0x000fe20008000005 */
[----:B--2---:R-:W-:-:S03]  /*6700*/  LOP3.LUT R21, R10, 0x10, RZ, 0x3c, !PT ;  /* 0x000000100a157812 */ /* 0x004fc600078e3cff */
[----:B------:R-:W-:Y:S04]  /*6710*/  STS.U8 [R18+UR5+0x100], R151 ;  /* 0x0001009712007988 */ /* 0x000fe80008000005 */
[----:B-----5:R-:W-:Y:S04]  /*6720*/  STS.U8 [R18+UR5+0x300], R59 ;  /* 0x0003003b12007988 */ /* 0x020fe80008000005 */
[----:B------:R-:W-:Y:S04]  /*6730*/  STS.U8 [R18+UR5+0x400], R23 ;  /* 0x0004001712007988 */ /* 0x000fe80008000005 */
[----:B----4-:R-:W-:Y:S04]  /*6740*/  STS.U8 [R18+UR5+0x500], R57 ;  /* 0x0005003912007988 */ /* 0x010fe80008000005 */
[----:B------:R-:W-:Y:S04]  /*6750*/  STS.U8 [R18+UR5+0x600], R153 ;  /* 0x0006009912007988 */ /* 0x000fe80008000005 */
        /* <DEDUP_REMOVED lines=29> */
[----:B------:R0:W-:Y:S04]  /*6930*/  STS.U8 [R21+UR5+0x480], R56 ;  /* 0x0004803815007988 */ /* 0x0001e80008000005 */
        /* <DEDUP_REMOVED lines=26> */
[----:B------:R-:W-:Y:S01]  /*6ae0*/  STS.U8 [R21+UR5+0x1f80], R212 ;  /* 0x001f80d415007988 */ /* 0x000fe20008000005 */
[----:B------:R-:W-:Y:S06]  /*6af0*/  BAR.SYNC.DEFER_BLOCKING 0x0 ;  /* 0x0000000000007b1d */ /* 0x000fec0000010000 */
[----:B------:R-:W2:Y:S04]  /*6b00*/  LDSM.16.M88.4 R4, [R214] ;  /* 0x00000000d604783b */ /* 0x000ea80000000200 */
[----:B------:R-:W4:Y:S04]  /*6b10*/  LDSM.16.M88.4 R8, [R214+0x800] ;  /* 0x00080000d608783b */ /* 0x000f280000000200 */
[----:B------:R-:W5:Y:S04]  /*6b20*/  LDSM.16.M88.4 R12, [R214+0x1000] ;  /* 0x00100000d60c783b */ /* 0x000f680000000200 */
[----:B------:R-:W5:Y:S01]  /*6b30*/  LDSM.16.M88.4 R16, [R214+0x1800] ;  /* 0x00180000d610783b */ /* 0x000f620000000200 */
[----:B0-----:R-:W-:-:S02]  /*6b40*/  IMAD R56, R205, 0x100, R194 ;  /* 0x00000100cd387824 */ /* 0x001fc400078e02c2 */
[----:B-1----:R-:W-:Y:S02]  /*6b50*/  IMAD R58, R207, 0x100, R196 ;  /* 0x00000100cf3a7824 */ /* 0x002fe400078e02c4 */
[----:B---3--:R-:W-:Y:S02]  /*6b60*/  IMAD R57, R209, 0x100, R198 ;  /* 0x00000100d1397824 */ /* 0x008fe400078e02c6 */
[----:B------:R-:W-:Y:S01]  /*6b70*/  IMAD R59, R211, 0x100, R200 ;  /* 0x00000100d33b7824 */ /* 0x000fe200078e02c8 */
[----:B------:R-:W-:Y:S02]  /*6b80*/  F2FP.F16.E4M3.UNPACK_B R56, R56 ;  /* 0x00000038ff38723e */ /* 0x000fe400020006ff */
[----:B------:R-:W-:Y:S02]  /*6b90*/  F2FP.F16.E4M3.UNPACK_B R58, R58 ;  /* 0x0000003aff3a723e */ /* 0x000fe400020006ff */
[----:B------:R-:W-:Y:S02]  /*6ba0*/  F2FP.F16.E4M3.UNPACK_B R57, R57 ;  /* 0x00000039ff39723e */ /* 0x000fe400020006ff */
[----:B------:R-:W-:-:S02]  /*6bb0*/  F2FP.F16.E4M3.UNPACK_B R59, R59 ;  /* 0x0000003bff3b723e */ /* 0x000fc400020006ff */
[----:B--2---:R-:W-:Y:S02]  /*6bc0*/  F2FP.F16.E4M3.UNPACK_B R22, R4 ;  /* 0x00000004ff16723e */ /* 0x004fe400020006ff */
[----:B------:R-:W-:Y:S02]  /*6bd0*/  F2FP.F16.E4M3.UNPACK_B R23, R5 ;  /* 0x00000005ff17723e */ /* 0x000fe400020006ff */
[----:B------:R-:W-:Y:S02]  /*6be0*/  F2FP.F16.E4M3.UNPACK_B R20, R6 ;  /* 0x00000006ff14723e */ /* 0x000fe400020006ff */
[----:B------:R-:W-:-:S03]  /*6bf0*/  F2FP.F16.E4M3.UNPACK_B R21, R7 ;  /* 0x00000007ff15723e */ /* 0x000fc600020006ff */
[C---:B------:R-:W-:Y:S07]  /*6c00*/  HMMA.16816.F32 R52, R56.reuse, R22, R52 ;  /* 0x000000163834723c */ /* 0x040fee0000001834 */
[----:B----4-:R-:W-:Y:S02]  /*6c10*/  F2FP.F16.E4M3.UNPACK_B R22, R8 ;  /* 0x00000008ff16723e */ /* 0x010fe400020006ff */
[----:B------:R-:W-:Y:S01]  /*6c20*/  F2FP.F16.E4M3.UNPACK_B R23, R9 ;  /* 0x00000009ff17723e */ /* 0x000fe200020006ff */
[----:B------:R-:W-:Y:S07]  /*6c30*/  HMMA.16816.F32 R48, R56, R20, R48 ;  /* 0x000000143830723c */ /* 0x000fee0000001830 */
[----:B------:R-:W-:-:S02]  /*6c40*/  F2FP.F16.E4M3.UNPACK_B R20, R10 ;  /* 0x0000000aff14723e */ /* 0x000fc400020006ff */
[----:B------:R-:W-:Y:S01]  /*6c50*/  F2FP.F16.E4M3.UNPACK_B R21, R11 ;  /* 0x0000000bff15723e */ /* 0x000fe200020006ff */
[C---:B------:R-:W-:Y:S07]  /*6c60*/  HMMA.16816.F32 R44, R56.reuse, R22, R44 ;  /* 0x00000016382c723c */ /* 0x040fee000000182c */
[----:B-----5:R-:W-:Y:S02]  /*6c70*/  F2FP.F16.E4M3.UNPACK_B R22, R12 ;  /* 0x0000000cff16723e */ /* 0x020fe400020006ff */
[----:B------:R-:W-:Y:S01]  /*6c80*/  F2FP.F16.E4M3.UNPACK_B R23, R13 ;  /* 0x0000000dff17723e */ /* 0x000fe200020006ff */
[----:B------:R-:W-:Y:S07]  /*6c90*/  HMMA.16816.F32 R40, R56, R20, R40 ;  /* 0x000000143828723c */ /* 0x000fee0000001828 */
[----:B------:R-:W-:-:S02]  /*6ca0*/  F2FP.F16.E4M3.UNPACK_B R20, R14 ;  /* 0x0000000eff14723e */ /* 0x000fc400020006ff */
[----:B------:R-:W-:Y:S01]  /*6cb0*/  F2FP.F16.E4M3.UNPACK_B R21, R15 ;  /* 0x0000000fff15723e */ /* 0x000fe200020006ff */
[----:B------:R-:W-:Y:S01]  /*6cc0*/  HMMA.16816.F32 R36, R56, R22, R36 ;  /* 0x000000163824723c */ /* 0x000fe20000001824 */
[----:B------:R-:W-:Y:S02]  /*6cd0*/  IMAD R155, R155, 0x100, R174 ;  /* 0x000001009b9b7824 */ /* 0x000fe400078e02ae */
[----:B------:R-:W-:-:S04]  /*6ce0*/  IMAD R178, R183, 0x100, R178 ;  /* 0x00000100b7b27824 */ /* 0x000fc800078e02b2 */
[----:B------:R-:W-:Y:S02]  /*6cf0*/  F2FP.F16.E4M3.UNPACK_B R22, R16 ;  /* 0x00000010ff16723e */ /* 0x000fe400020006ff */
[----:B------:R-:W-:Y:S01]  /*6d00*/  F2FP.F16.E4M3.UNPACK_B R23, R17 ;  /* 0x00000011ff17723e */ /* 0x000fe200020006ff */
[----:B------:R-:W-:Y:S01]  /*6d10*/  HMMA.16816.F32 R32, R56, R20, R32 ;  /* 0x000000143820723c */ /* 0x000fe20000001820 */
[----:B------:R-:W-:-:S06]  /*6d20*/  F2FP.F16.E4M3.UNPACK_B R4, R4.H1 ;  /* 0x00000004ff04723e */ /* 0x000fcc00030006ff */
[----:B------:R-:W-:Y:S02]  /*6d30*/  IMAD R20, R172, 0x100, R179 ;  /* 0x00000100ac147824 */ /* 0x000fe400078e02b3 */
[----:B------:R-:W-:Y:S01]  /*6d40*/  IMAD R21, R181, 0x100, R176 ;  /* 0x00000100b5157824 */ /* 0x000fe200078e02b0 */
[----:B------:R-:W-:Y:S01]  /*6d50*/  HMMA.16816.F32 R28, R56, R22, R28 ;  /* 0x00000016381c723c */ /* 0x000fe2000000181c */
[----:B------:R-:W-:Y:S02]  /*6d60*/  F2FP.F16.E4M3.UNPACK_B R5, R5.H1 ;  /* 0x00000005ff05723e */ /* 0x000fe400030006ff */
[----:B------:R-:W-:Y:S02]  /*6d70*/  F2FP.F16.E4M3.UNPACK_B R20, R20 ;  /* 0x00000014ff14723e */ /* 0x000fe400020006ff */
[----:B------:R-:W-:Y:S02]  /*6d80*/  F2FP.F16.E4M3.UNPACK_B R21, R21 ;  /* 0x00000015ff15723e */ /* 0x000fe400020006ff */
[----:B------:R-:W-:-:S02]  /*6d90*/  F2FP.F16.E4M3.UNPACK_B R22, R155 ;  /* 0x0000009bff16723e */ /* 0x000fc400020006ff */
[----:B------:R-:W-:Y:S01]  /*6da0*/  F2FP.F16.E4M3.UNPACK_B R23, R178 ;  /* 0x000000b2ff17723e */ /* 0x000fe200020006ff */
[----:B------:R-:W-:Y:S02]  /*6db0*/  USHF.R.S32.HI UR5, URZ, 0x1f, UR11 ;  /* 0x0000001f3f057899 */ /* 0x000fe4000801140b */
[----:B------:R-:W-:Y:S02]  /*6dc0*/  IADD3 R70, P3, R70, UR11, RZ ;  /* 0x0000000b46467c10 */ /* 0x000fe4000ff7e0ff */
[----:B------:R-:W-:Y:S02]  /*6dd0*/  IADD3 R60, P0, R60, UR10, RZ ;  /* 0x0000000a3c3c7c10 */ /* 0x000fe4000ff1e0ff */
[----:B------:R-:W-:Y:S01]  /*6de0*/  HMMA.16816.F32 R52, R20, R4, R52 ;  /* 0x000000041434723c */ /* 0x000fe20000001834 */
[----:B------:R-:W-:Y:S02]  /*6df0*/  IADD3.X R82, R82, UR5, RZ, P3, !PT ;  /* 0x0000000552527c10 */ /* 0x000fe40009ffe4ff */
[----:B------:R-:W-:-:S04]  /*6e00*/  IADD3 R83, P3, R83, UR11, RZ ;  /* 0x0000000b53537c10 */ /* 0x000fc8000ff7e0ff */
[----:B------:R-:W-:Y:S01]  /*6e10*/  IMAD.U32 R5, RZ, RZ, UR10 ;  /* 0x0000000aff057e24 */ /* 0x000fe2000f8e00ff */
[----:B------:R-:W-:Y:S02]  /*6e20*/  F2FP.F16.E4M3.UNPACK_B R148, R18 ;  /* 0x00000012ff94723e */ /* 0x000fe400020006ff */
[----:B------:R-:W-:Y:S02]  /*6e30*/  F2FP.F16.E4M3.UNPACK_B R149, R19 ;  /* 0x00000013ff95723e */ /* 0x000fe400020006ff */
[----:B------:R-:W-:Y:S02]  /*6e40*/  LEA.HI.X.SX32 R140, R5, R140, 0x1, P0 ;  /* 0x0000008c058c7211 */ /* 0x000fe400000f0eff */
[----:B------:R-:W-:Y:S02]  /*6e50*/  IADD3 R61, P1, R61, UR11, RZ ;  /* 0x0000000b3d3d7c10 */ /* 0x000fe4000ff3e0ff */
[----:B------:R-:W-:Y:S02]  /*6e60*/  IADD3 R64, P0, R64, UR11, RZ ;  /* 0x0000000b40407c10 */ /* 0x000fe4000ff1e0ff */
[----:B------:R-:W-:-:S02]  /*6e70*/  IADD3 R66, P4, R66, UR11, RZ ;  /* 0x0000000b42427c10 */ /* 0x000fc4000ff9e0ff */
[----:B------:R-:W-:Y:S02]  /*6e80*/  IADD3 R68, P6, R68, UR11, RZ ;  /* 0x0000000b44447c10 */ /* 0x000fe4000ffde0ff */
[----:B------:R-:W-:Y:S02]  /*6e90*/  IADD3 R69, P5, R69, UR11, RZ ;  /* 0x0000000b45457c10 */ /* 0x000fe4000ffbe0ff */
[----:B------:R-:W-:Y:S02]  /*6ea0*/  IADD3.X R96, R96, UR5, RZ, P3, !PT ;  /* 0x0000000560607c10 */ /* 0x000fe40009ffe4ff */
[----:B------:R-:W-:Y:S01]  /*6eb0*/  IADD3 R97, P3, R97, UR11, RZ ;  /* 0x0000000b61617c10 */ /* 0x000fe2000ff7e0ff */
[----:B------:R-:W-:Y:S01]  /*6ec0*/  HMMA.16816.F32 R24, R56, R148, R24 ;  /* 0x000000943818723c */ /* 0x000fe20000001818 */
[----:B------:R-:W-:Y:S02]  /*6ed0*/  IADD3.X R72, R72, UR5, RZ, P1, !PT ;  /* 0x0000000548487c10 */ /* 0x000fe40008ffe4ff */
[----:B------:R-:W-:-:S02]  /*6ee0*/  IADD3.X R74, R74, UR5, RZ, P0, !PT ;  /* 0x000000054a4a7c10 */ /* 0x000fc400087fe4ff */
[----:B------:R-:W-:Y:S02]  /*6ef0*/  IADD3.X R76, R76, UR5, RZ, P4, !PT ;  /* 0x000000054c4c7c10 */ /* 0x000fe4000a7fe4ff */
[----:B------:R-:W-:Y:S02]  /*6f00*/  IADD3.X R78, R78, UR5, RZ, P6, !PT ;  /* 0x000000054e4e7c10 */ /* 0x000fe4000b7fe4ff */
[----:B------:R-:W-:Y:S02]  /*6f10*/  IADD3.X R80, R80, UR5, RZ, P5, !PT ;  /* 0x0000000550507c10 */ /* 0x000fe4000affe4ff */
[----:B------:R-:W-:Y:S02]  /*6f20*/  IADD3 R71, P2, R71, UR11, RZ ;  /* 0x0000000b47477c10 */ /* 0x000fe4000ff5e0ff */
[----:B------:R-:W-:Y:S02]  /*6f30*/  IADD3 R73, P1, R73, UR11, RZ ;  /* 0x0000000b49497c10 */ /* 0x000fe4000ff3e0ff */
[----:B------:R-:W-:-:S02]  /*6f40*/  IADD3 R75, P0, R75, UR11, RZ ;  /* 0x0000000b4b4b7c10 */ /* 0x000fc4000ff1e0ff */
[----:B------:R-:W-:Y:S02]  /*6f50*/  IADD3 R77, P4, R77, UR11, RZ ;  /* 0x0000000b4d4d7c10 */ /* 0x000fe4000ff9e0ff */
[----:B------:R-:W-:Y:S02]  /*6f60*/  IADD3 R79, P6, R79, UR11, RZ ;  /* 0x0000000b4f4f7c10 */ /* 0x000fe4000ffde0ff */
[----:B------:R-:W-:Y:S02]  /*6f70*/  IADD3 R81, P5, R81, UR11, RZ ;  /* 0x0000000b51517c10 */ /* 0x000fe4000ffbe0ff */
[----:B------:R-:W-:Y:S02]  /*6f80*/  IADD3.X R110, R110, UR5, RZ, P3, !PT ;  /* 0x000000056e6e7c10 */ /* 0x000fe40009ffe4ff */
[----:B------:R-:W-:Y:S01]  /*6f90*/  IADD3 R111, P3, R111, UR11, RZ ;  /* 0x0000000b6f6f7c10 */ /* 0x000fe2000ff7e0ff */
[----:B------:R-:W-:Y:S01]  /*6fa0*/  UIADD3 UR13, UP2, UR11, UR13, URZ ;  /* 0x0000000d0b0d7290 */ /* 0x000fe2000ff5e03f */
[----:B------:R-:W-:Y:S01]  /*6fb0*/  IADD3.X R84, R84, UR5, RZ, P2, !PT ;  /* 0x0000000554547c10 */ /* 0x000fe200097fe4ff */
[----:B------:R-:W-:Y:S01]  /*6fc0*/  UIADD3 UR14, UP6, UR11, UR14, URZ ;  /* 0x0000000e0b0e7290 */ /* 0x000fe2000ffde03f */
[----:B------:R-:W-:Y:S01]  /*6fd0*/  IADD3.X R86, R86, UR5, RZ, P1, !PT ;  /* 0x0000000556567c10 */ /* 0x000fe20008ffe4ff */
[----:B------:R-:W-:Y:S01]  /*6fe0*/  UIADD3 UR15, UP5, UR11, UR15, URZ ;  /* 0x0000000f0b0f7290 */ /* 0x000fe2000ffbe03f */
[----:B------:R-:W-:-:S02]  /*6ff0*/  IADD3.X R88, R88, UR5, RZ, P0, !PT ;  /* 0x0000000558587c10 */ /* 0x000fc400087fe4ff */
[----:B------:R-:W-:Y:S02]  /*7000*/  IADD3.X R90, R90, UR5, RZ, P4, !PT ;  /* 0x000000055a5a7c10 */ /* 0x000fe4000a7fe4ff */
[----:B------:R-:W-:Y:S02]  /*7010*/  IADD3.X R92, R92, UR5, RZ, P6, !PT ;  /* 0x000000055c5c7c10 */ /* 0x000fe4000b7fe4ff */
[----:B------:R-:W-:Y:S01]  /*7020*/  IADD3.X R94, R94, UR5, RZ, P5, !PT ;  /* 0x000000055e5e7c10 */ /* 0x000fe2000affe4ff */
[----:B------:R-:W-:Y:S01]  /*7030*/  UIADD3 UR4, UR4, -0x1, URZ ;  /* 0xffffffff04047890 */ /* 0x000fe2000fffe03f */
        /* <DEDUP_REMOVED lines=8> */
[----:B------:R-:W-:Y:S02]  /*70c0*/  UIADD3.X UR37, UR5, UR37, URZ, UP2, !UPT ;  /* 0x0000002505257290 */ /* 0x000fe400097fe43f */
[----:B------:R-:W-:Y:S01]  /*70d0*/  IADD3.X R98, R98, UR5, RZ, P2, !PT ;  /* 0x0000000562627c10 */ /* 0x000fe200097fe4ff */
[----:B------:R-:W-:-:S02]  /*70e0*/  UIADD3.X UR38, UR5, UR38, URZ, UP6, !UPT ;  /* 0x0000002605267290 */ /* 0x000fc4000b7fe43f */
[----:B------:R-:W-:Y:S01]  /*70f0*/  IADD3.X R100, R100, UR5, RZ, P1, !PT ;  /* 0x0000000564647c10 */ /* 0x000fe20008ffe4ff */
[----:B------:R-:W-:Y:S02]  /*7100*/  UIADD3.X UR39, UR5, UR39, URZ, UP5, !UPT ;  /* 0x0000002705277290 */ /* 0x000fe4000affe43f */
[----:B------:R-:W-:Y:S01]  /*7110*/  IADD3.X R102, R102, UR5, RZ, P0, !PT ;  /* 0x0000000566667c10 */ /* 0x000fe200087fe4ff */
[----:B------:R-:W-:Y:S01]  /*7120*/  UIADD3 UR16, UP1, UR11, UR16, URZ ;  /* 0x000000100b107290 */ /* 0x000fe2000ff3e03f */
[----:B------:R-:W-:Y:S01]  /*7130*/  IADD3.X R104, R104, UR5, RZ, P4, !PT ;  /* 0x0000000568687c10 */ /* 0x000fe2000a7fe4ff */
[----:B------:R-:W-:Y:S01]  /*7140*/  UIADD3 UR17, UP0, UR11, UR17, URZ ;  /* 0x000000110b117290 */ /* 0x000fe2000ff1e03f */
[----:B------:R-:W-:Y:S01]  /*7150*/  IADD3.X R106, R106, UR5, RZ, P6, !PT ;  /* 0x000000056a6a7c10 */ /* 0x000fe2000b7fe4ff */
[----:B------:R-:W-:Y:S01]  /*7160*/  UIADD3 UR18, UP4, UR11, UR18, URZ ;  /* 0x000000120b127290 */ /* 0x000fe2000ff9e03f */
[----:B------:R-:W-:Y:S01]  /*7170*/  IADD3.X R108, R108, UR5, RZ, P5, !PT ;  /* 0x000000056c6c7c10 */ /* 0x000fe2000affe4ff */
[----:B------:R-:W-:-:S02]  /*7180*/  UIADD3 UR19, UP3, UR11, UR19, URZ ;  /* 0x000000130b137290 */ /* 0x000fc4000ff7e03f */
[----:B------:R-:W-:Y:S01]  /*7190*/  IADD3 R99, P2, R99, UR11, RZ ;  /* 0x0000000b63637c10 */ /* 0x000fe2000ff5e0ff */
[----:B------:R-:W-:Y:S02]  /*71a0*/  UIADD3 UR20, UP2, UR11, UR20, URZ ;  /* 0x000000140b147290 */ /* 0x000fe4000ff5e03f */
[----:B------:R-:W-:Y:S01]  /*71b0*/  IADD3 R101, P1, R101, UR11, RZ ;  /* 0x0000000b65657c10 */ /* 0x000fe2000ff3e0ff */
[----:B------:R-:W-:Y:S02]  /*71c0*/  UIADD3 UR21, UP6, UR11, UR21, URZ ;  /* 0x000000150b157290 */ /* 0x000fe4000ffde03f */
[----:B------:R-:W-:Y:S01]  /*71d0*/  IADD3 R103, P0, R103, UR11, RZ ;  /* 0x0000000b67677c10 */ /* 0x000fe2000ff1e0ff */
[----:B------:R-:W-:Y:S02]  /*71e0*/  UIADD3 UR22, UP5, UR11, UR22, URZ ;  /* 0x000000160b167290 */ /* 0x000fe4000ffbe03f */
[----:B------:R-:W-:Y:S02]  /*71f0*/  IADD3 R105, P4, R105, UR11, RZ ;  /* 0x0000000b69697c10 */ /* 0x000fe4000ff9e0ff */
[----:B------:R-:W-:-:S02]  /*7200*/  IADD3 R107, P6, R107, UR11, RZ ;  /* 0x0000000b6b6b7c10 */ /* 0x000fc4000ffde0ff */
[----:B------:R-:W-:Y:S02]  /*7210*/  IADD3 R109, P5, R109, UR11, RZ ;  /* 0x0000000b6d6d7c10 */ /* 0x000fe4000ffbe0ff */
[----:B------:R-:W-:Y:S02]  /*7220*/  IADD3.X R138, R138, UR5, RZ, P3, !PT ;  /* 0x000000058a8a7c10 */ /* 0x000fe40009ffe4ff */
[----:B------:R-:W-:Y:S01]  /*7230*/  ISETP.NE.U32.AND P3, PT, RZ, UR4, PT ;  /* 0x00000004ff007c0c */ /* 0x000fe2000bf65070 */
[----:B------:R-:W-:Y:S02]  /*7240*/  UIADD3.X UR40, UR5, UR40, URZ, UP1, !UPT ;  /* 0x0000002805287290 */ /* 0x000fe40008ffe43f */
[----:B------:R-:W-:Y:S01]  /*7250*/  IADD3.X R112, R112, UR5, RZ, P2, !PT ;  /* 0x0000000570707c10 */ /* 0x000fe200097fe4ff */
[----:B------:R-:W-:Y:S02]  /*7260*/  UIADD3.X UR41, UR5, UR41, URZ, UP0, !UPT ;  /* 0x0000002905297290 */ /* 0x000fe400087fe43f */
[----:B------:R-:W-:Y:S01]  /*7270*/  IADD3.X R114, R114, UR5, RZ, P1, !PT ;  /* 0x0000000572727c10 */ /* 0x000fe20008ffe4ff */
[----:B------:R-:W-:-:S02]  /*7280*/  UIADD3.X UR42, UR5, UR42, URZ, UP4, !UPT ;  /* 0x0000002a052a7290 */ /* 0x000fc4000a7fe43f */
[----:B------:R-:W-:Y:S01]  /*7290*/  IADD3.X R116, R116, UR5, RZ, P0, !PT ;  /* 0x0000000574747c10 */ /* 0x000fe200087fe4ff */
[----:B------:R-:W-:Y:S02]  /*72a0*/  UIADD3.X UR43, UR5, UR43, URZ, UP3, !UPT ;  /* 0x0000002b052b7290 */ /* 0x000fe40009ffe43f */
[----:B------:R-:W-:Y:S01]  /*72b0*/  IADD3.X R118, R118, UR5, RZ, P4, !PT ;  /* 0x0000000576767c10 */ /* 0x000fe2000a7fe4ff */
[----:B------:R-:W-:Y:S02]  /*72c0*/  UIADD3.X UR44, UR5, UR44, URZ, UP2, !UPT ;  /* 0x0000002c052c7290 */ /* 0x000fe400097fe43f */
[----:B------:R-:W-:Y:S01]  /*72d0*/  IADD3.X R120, R120, UR5, RZ, P6, !PT ;  /* 0x0000000578787c10 */ /* 0x000fe2000b7fe4ff */
[----:B------:R-:W-:Y:S02]  /*72e0*/  UIADD3.X UR45, UR5, UR45, URZ, UP6, !UPT ;  /* 0x0000002d052d7290 */ /* 0x000fe4000b7fe43f */
[----:B------:R-:W-:Y:S01]  /*72f0*/  IADD3.X R122, R122, UR5, RZ, P5, !PT ;  /* 0x000000057a7a7c10 */ /* 0x000fe2000affe4ff */
[----:B------:R-:W-:Y:S01]  /*7300*/  UIADD3.X UR46, UR5, UR46, URZ, UP5, !UPT ;  /* 0x0000002e052e7290 */ /* 0x000fe2000affe43f */
[----:B------:R-:W-:Y:S01]  /*7310*/  IADD3 R113, P2, R113, UR11, RZ ;  /* 0x0000000b71717c10 */ /* 0x000fe2000ff5e0ff */
[----:B------:R-:W-:-:S02]  /*7320*/  UIADD3 UR23, UP1, UR11, UR23, URZ ;  /* 0x000000170b177290 */ /* 0x000fc4000ff3e03f */
[----:B------:R-:W-:Y:S01]  /*7330*/  IADD3 R115, P1, R115, UR11, RZ ;  /* 0x0000000b73737c10 */ /* 0x000fe2000ff3e0ff */
[----:B------:R-:W-:Y:S02]  /*7340*/  UIADD3 UR24, UP0, UR11, UR24, URZ ;  /* 0x000000180b187290 */ /* 0x000fe4000ff1e03f */
[----:B------:R-:W-:Y:S01]  /*7350*/  IADD3 R117, P0, R117, UR11, RZ ;  /* 0x0000000b75757c10 */ /* 0x000fe2000ff1e0ff */
[----:B------:R-:W-:Y:S02]  /*7360*/  UIADD3 UR25, UP4, UR11, UR25, URZ ;  /* 0x000000190b197290 */ /* 0x000fe4000ff9e03f */
[----:B------:R-:W-:Y:S01]  /*7370*/  IADD3 R119, P4, R119, UR11, RZ ;  /* 0x0000000b77777c10 */ /* 0x000fe2000ff9e0ff */
[----:B------:R-:W-:Y:S02]  /*7380*/  UIADD3 UR26, UP3, UR11, UR26, URZ ;  /* 0x0000001a0b1a7290 */ /* 0x000fe4000ff7e03f */
[----:B------:R-:W-:Y:S01]  /*7390*/  IADD3 R121, P6, R121, UR11, RZ ;  /* 0x0000000b79797c10 */ /* 0x000fe2000ffde0ff */
[----:B------:R-:W-:-:S02]  /*73a0*/  UIADD3 UR27, UP2, UR11, UR27, URZ ;  /* 0x0000001b0b1b7290 */ /* 0x000fc4000ff5e03f */
[----:B------:R-:W-:Y:S01]  /*73b0*/  IADD3 R123, P5, R123, UR11, RZ ;  /* 0x0000000b7b7b7c10 */ /* 0x000fe2000ffbe0ff */
[----:B------:R-:W-:Y:S02]  /*73c0*/  UIADD3 UR28, UP6, UR11, UR28, URZ ;  /* 0x0000001c0b1c7290 */ /* 0x000fe4000ffde03f */
[----:B------:R-:W-:Y:S01]  /*73d0*/  UIADD3 UR29, UP5, UR11, UR29, URZ ;  /* 0x0000001d0b1d7290 */ /* 0x000fe2000ffbe03f */
[----:B------:R-:W-:Y:S02]  /*73e0*/  F2FP.F16.E4M3.UNPACK_B R6, R6.H1 ;  /* 0x00000006ff06723e */ /* 0x000fe400030006ff */
[----:B------:R-:W-:Y:S02]  /*73f0*/  F2FP.F16.E4M3.UNPACK_B R7, R7.H1 ;  /* 0x00000007ff07723e */ /* 0x000fe400030006ff */
[----:B------:R-:W-:Y:S02]  /*7400*/  F2FP.F16.E4M3.UNPACK_B R8, R8.H1 ;  /* 0x00000008ff08723e */ /* 0x000fe400030006ff */
[----:B------:R-:W-:-:S02]  /*7410*/  F2FP.F16.E4M3.UNPACK_B R9, R9.H1 ;  /* 0x00000009ff09723e */ /* 0x000fc400030006ff */
[----:B------:R-:W-:Y:S02]  /*7420*/  F2FP.F16.E4M3.UNPACK_B R10, R10.H1 ;  /* 0x0000000aff0a723e */ /* 0x000fe400030006ff */
[----:B------:R-:W-:Y:S02]  /*7430*/  F2FP.F16.E4M3.UNPACK_B R11, R11.H1 ;  /* 0x0000000bff0b723e */ /* 0x000fe400030006ff */
[----:B------:R-:W-:Y:S02]  /*7440*/  F2FP.F16.E4M3.UNPACK_B R12, R12.H1 ;  /* 0x0000000cff0c723e */ /* 0x000fe400030006ff */
[----:B------:R-:W-:Y:S02]  /*7450*/  F2FP.F16.E4M3.UNPACK_B R13, R13.H1 ;  /* 0x0000000dff0d723e */ /* 0x000fe400030006ff */
[----:B------:R-:W-:Y:S02]  /*7460*/  F2FP.F16.E4M3.UNPACK_B R14, R14.H1 ;  /* 0x0000000eff0e723e */ /* 0x000fe400030006ff */
[----:B------:R-:W-:-:S02]  /*7470*/  F2FP.F16.E4M3.UNPACK_B R15, R15.H1 ;  /* 0x0000000fff0f723e */ /* 0x000fc400030006ff */
[----:B------:R-:W-:Y:S02]  /*7480*/  F2FP.F16.E4M3.UNPACK_B R16, R16.H1 ;  /* 0x00000010ff10723e */ /* 0x000fe400030006ff */
[----:B------:R-:W-:Y:S02]  /*7490*/  F2FP.F16.E4M3.UNPACK_B R17, R17.H1 ;  /* 0x00000011ff11723e */ /* 0x000fe400030006ff */
[----:B------:R-:W-:Y:S02]  /*74a0*/  F2FP.F16.E4M3.UNPACK_B R18, R18.H1 ;  /* 0x00000012ff12723e */ /* 0x000fe400030006ff */
[----:B------:R-:W-:Y:S01]  /*74b0*/  F2FP.F16.E4M3.UNPACK_B R19, R19.H1 ;  /* 0x00000013ff13723e */ /* 0x000fe200030006ff */
        /* <DEDUP_REMOVED lines=10> */
[----:B------:R-:W-:-:S02]  /*7560*/  UIADD3.X UR52, UR5, UR52, URZ, UP6, !UPT ;  /* 0x0000003405347290 */ /* 0x000fc4000b7fe43f */
[----:B------:R-:W-:Y:S01]  /*7570*/  IADD3.X R136, R136, UR5, RZ, P5, !PT ;  /* 0x0000000588887c10 */ /* 0x000fe2000affe4ff */
[----:B------:R-:W-:Y:S01]  /*7580*/  UIADD3.X UR53, UR5, UR53, URZ, UP5, !UPT ;  /* 0x0000003505357290 */ /* 0x000fe2000affe43f */
        /* <DEDUP_REMOVED lines=10> */
[----:B------:R-:W-:Y:S01]  /*7630*/  IADD3 R137, P5, R137, UR11, RZ ;  /* 0x0000000b89897c10 */ /* 0x000fe2000ffbe0ff */
[----:B------:R-:W-:Y:S02]  /*7640*/  UIADD3 UR35, UP6, UR11, UR35, URZ ;  /* 0x000000230b237290 */ /* 0x000fe4000ffde03f */
[----:B------:R-:W-:Y:S01]  /*7650*/  UIADD3 UR36, UP5, UR11, UR36, URZ ;  /* 0x000000240b247290 */ /* 0x000fe2000ffbe03f */
[----:B------:R-:W-:Y:S01]  /*7660*/  HMMA.16816.F32 R48, R20, R6, R48 ;  /* 0x000000061430723c */ /* 0x000fe20000001830 */
[----:B------:R-:W-:Y:S02]  /*7670*/  UIADD3.X UR54, UR5, UR54, URZ, UP1, !UPT ;  /* 0x0000003605367290 */ /* 0x000fe40008ffe43f */
[----:B------:R-:W-:Y:S01]  /*7680*/  IADD3.X R139, R139, UR5, RZ, P2, !PT ;  /* 0x000000058b8b7c10 */ /* 0x000fe200097fe4ff */
[----:B------:R-:W-:-:S02]  /*7690*/  UIADD3.X UR55, UR5, UR55, URZ, UP0, !UPT ;  /* 0x0000003705377290 */ /* 0x000fc400087fe43f */
[----:B------:R-:W-:Y:S01]  /*76a0*/  IADD3.X R141, R141, UR5, RZ, P1, !PT ;  /* 0x000000058d8d7c10 */ /* 0x000fe20008ffe4ff */
[----:B------:R-:W-:Y:S01]  /*76b0*/  UIADD3.X UR56, UR5, UR56, URZ, UP4, !UPT ;  /* 0x0000003805387290 */ /* 0x000fe2000a7fe43f */
[C---:B------:R-:W-:Y:S01]  /*76c0*/  HMMA.16816.F32 R44, R20.reuse, R8, R44 ;  /* 0x00000008142c723c */ /* 0x040fe2000000182c */
[----:B------:R-:W-:Y:S02]  /*76d0*/  UIADD3.X UR57, UR5, UR57, URZ, UP3, !UPT ;  /* 0x0000003905397290 */ /* 0x000fe40009ffe43f */
[----:B------:R-:W-:Y:S01]  /*76e0*/  IADD3.X R142, R142, UR5, RZ, P0, !PT ;  /* 0x000000058e8e7c10 */ /* 0x000fe200087fe4ff */
[----:B------:R-:W-:Y:S02]  /*76f0*/  UIADD3.X UR58, UR5, UR58, URZ, UP2, !UPT ;  /* 0x0000003a053a7290 */ /* 0x000fe400097fe43f */
[----:B------:R-:W-:Y:S01]  /*7700*/  IADD3.X R143, R143, UR5, RZ, P4, !PT ;  /* 0x000000058f8f7c10 */ /* 0x000fe2000a7fe4ff */
[----:B------:R-:W-:Y:S01]  /*7710*/  UIADD3.X UR59, UR5, UR59, URZ, UP6, !UPT ;  /* 0x0000003b053b7290 */ /* 0x000fe2000b7fe43f */
[----:B------:R-:W-:Y:S01]  /*7720*/  HMMA.16816.F32 R40, R20, R10, R40 ;  /* 0x0000000a1428723c */ /* 0x000fe20000001828 */
[----:B------:R-:W-:-:S02]  /*7730*/  UIADD3.X UR60, UR5, UR60, URZ, UP5, !UPT ;  /* 0x0000003c053c7290 */ /* 0x000fc4000affe43f */
[----:B------:R-:W-:Y:S01]  /*7740*/  IADD3.X R144, R144, UR5, RZ, P6, !PT ;  /* 0x0000000590907c10 */ /* 0x000fe2000b7fe4ff */
[----:B------:R-:W-:Y:S01]  /*7750*/  UIADD3 UR12, UR12, -0x20, URZ ;  /* 0xffffffe00c0c7890 */ /* 0x000fe2000fffe03f */
[----:B------:R-:W-:Y:S01]  /*7760*/  IADD3.X R145, R145, UR5, RZ, P5, !PT ;  /* 0x0000000591917c10 */ /* 0x000fe2000affe4ff */
[C---:B------:R-:W-:Y:S06]  /*7770*/  HMMA.16816.F32 R36, R20.reuse, R12, R36 ;  /* 0x0000000c1424723c */ /* 0x040fec0000001824 */
[C---:B------:R-:W-:Y:S06]  /*7780*/  HMMA.16816.F32 R32, R20.reuse, R14, R32 ;  /* 0x0000000e1420723c */ /* 0x040fec0000001820 */
[C---:B------:R-:W-:Y:S06]  /*7790*/  HMMA.16816.F32 R28, R20.reuse, R16, R28 ;  /* 0x00000010141c723c */ /* 0x040fec000000181c */
[----:B------:R-:W-:Y:S01]  /*77a0*/  HMMA.16816.F32 R24, R20, R18, R24 ;  /* 0x000000121418723c */ /* 0x000fe20000001818 */
[----:B------:R-:W-:-:S08]  /*77b0*/  NOP ;  /* 0x0000000000007918 */ /* 0x000fd00000000000 */
[----:B------:R-:W-:-:S15]  /*77c0*/  @P3 BRA `(.L_x_2) ;  /* 0xffffffd400f83947 */ /* 0x000fde000383ffff */
.L_x_1:
[----:B------:R-:W0:Y:S01]  /*77d0*/  S2R R20, SR_TID.X ;  /* 0x0000000000147919 */ /* 0x000e220000002100 */
[----:B------:R-:W-:Y:S01]  /*77e0*/  F2FP.SATFINITE.E4M3.F32.PACK_AB_MERGE_C R52, R53, R52, RZ ;  /* 0x000000343534723e */ /* 0x000fe200048070ff */
[----:B------:R-:W1:Y:S01]  /*77f0*/  S2UR UR5, SR_CgaCtaId ;  /* 0x00000000000579c3 */ /* 0x000e620000008800 */
[----:B------:R-:W-:-:S07]  /*7800*/  F2FP.SATFINITE.E4M3.F32.PACK_AB_MERGE_C R48, R49, R48, RZ ;  /* 0x000000303130723e */ /* 0x000fce00048070ff */
[----:B------:R-:W-:Y:S01]  /*7810*/  BAR.SYNC.DEFER_BLOCKING 0x0 ;  /* 0x0000000000007b1d */ /* 0x000fe20000010000 */
[----:B------:R-:W-:Y:S02]  /*7820*/  F2FP.SATFINITE.E4M3.F32.PACK_AB_MERGE_C R44, R45, R44, RZ ;  /* 0x0000002c2d2c723e */ /* 0x000fe400048070ff */
[----:B------:R-:W-:Y:S02]  /*7830*/  LOP3.LUT R52, R52, 0xffff, RZ, 0xc0, !PT ;  /* 0x0000ffff34347812 */ /* 0x000fe400078ec0ff */
[----:B------:R-:W-:Y:S01]  /*7840*/  LOP3.LUT R15, R48, 0xffff, RZ, 0xc0, !PT ;  /* 0x0000ffff300f7812 */ /* 0x000fe200078ec0ff */
[----:B------:R-:W-:Y:S01]  /*7850*/  UMOV UR4, 0x400 ;  /* 0x0000040000047882 */ /* 0x000fe20000000000 */
[----:B------:R-:W-:Y:S01]  /*7860*/  LOP3.LUT R17, R44, 0xffff, RZ, 0xc0, !PT ;  /* 0x0000ffff2c117812 */ /* 0x000fe200078ec0ff */
[----:B------:R-:W2:Y:S01]  /*7870*/  LDC R53, c[0x0][0x248] ;  /* 0x00009200ff357b82 */ /* 0x000ea20000000800 */
[----:B------:R-:W-:Y:S01]  /*7880*/  PRMT R4, R52, 0x3340, R15 ;  /* 0x0000334034047816 */ /* 0x000fe2000000000f */
[----:B------:R-:W-:Y:S01]  /*7890*/  ULDC.64 UR10, c[0x0][0x228] ;  /* 0x00008a00000a7ab9 */ /* 0x000fe20000000a00 */
[----:B------:R-:W-:Y:S01]  /*78a0*/  PRMT R5, R17, 0x3340, R0 ;  /* 0x0000334011057816 */ /* 0x000fe20000000000 */
[----:B------:R-:W-:Y:S01]  /*78b0*/  ULDC.64 UR8, c[0x0][0x220] ;  /* 0x0000880000087ab9 */ /* 0x000fe20000000a00 */
[----:B------:R-:W-:-:S02]  /*78c0*/  F2FP.SATFINITE.E4M3.F32.PACK_AB_MERGE_C R36, R37, R36, RZ ;  /* 0x000000242524723e */ /* 0x000fc400048070ff */
[----:B------:R-:W-:Y:S02]  /*78d0*/  F2FP.SATFINITE.E4M3.F32.PACK_AB_MERGE_C R32, R33, R32, RZ ;  /* 0x000000202120723e */ /* 0x000fe400048070ff */
[----:B------:R-:W-:Y:S02]  /*78e0*/  F2FP.SATFINITE.E4M3.F32.PACK_AB_MERGE_C R28, R29, R28, RZ ;  /* 0x0000001c1d1c723e */ /* 0x000fe400048070ff */
[----:B------:R-:W-:Y:S02]  /*78f0*/  PRMT R11, R4, 0x5410, R5 ;  /* 0x00005410040b7816 */ /* 0x000fe40000000005 */
[----:B------:R-:W-:Y:S01]  /*7900*/  F2FP.SATFINITE.E4M3.F32.PACK_AB_MERGE_C R30, R31, R30, RZ ;  /* 0x0000001e1f1e723e */ /* 0x000fe200048070ff */
[----:B-1----:R-:W-:Y:S01]  /*7910*/  ULEA UR4, UR5, UR4, 0x18 ;  /* 0x0000000405047291 */ /* 0x002fe2000f8ec03f */
[----:B------:R-:W-:Y:S02]  /*7920*/  LOP3.LUT R31, R28, 0xffff, RZ, 0xc0, !PT ;  /* 0x0000ffff1c1f7812 */ /* 0x000fe400078ec0ff */
[----:B------:R-:W-:Y:S01]  /*7930*/  LOP3.LUT R36, R36, 0xffff, RZ, 0xc0, !PT ;  /* 0x0000ffff24247812 */ /* 0x000fe200078ec0ff */
[----:B------:R-:W-:Y:S01]  /*7940*/  ULDC UR5, c[0x0][0x244] ;  /* 0x0000910000057ab9 */ /* 0x000fe20000000800 */
[----:B------:R-:W-:Y:S01]  /*7950*/  LOP3.LUT R29, R32, 0xffff, RZ, 0xc0, !PT ;  /* 0x0000ffff201d7812 */ /* 0x000fe200078ec0ff */
[----:B------:R-:W-:Y:S01]  /*7960*/  IMAD R18, R0, UR5, RZ ;  /* 0x0000000500127c24 */ /* 0x000fe2000f8e02ff */
[----:B0-----:R-:W-:-:S02]  /*7970*/  SHF.R.S32.HI R5, RZ, 0x4, R20 ;  /* 0x00000004ff057819 */ /* 0x001fc40000011414 */
[----:B------:R-:W-:Y:S02]  /*7980*/  F2FP.SATFINITE.E4M3.F32.PACK_AB_MERGE_C R54, R55, R54, RZ ;  /* 0x000000363736723e */ /* 0x000fe400048070ff */
[----:B------:R-:W-:Y:S02]  /*7990*/  F2FP.SATFINITE.E4M3.F32.PACK_AB_MERGE_C R50, R51, R50, RZ ;  /* 0x000000323332723e */ /* 0x000fe400048070ff */
[----:B------:R-:W-:Y:S02]  /*79a0*/  F2FP.SATFINITE.E4M3.F32.PACK_AB_MERGE_C R46, R47, R46, RZ ;  /* 0x0000002e2f2e723e */ /* 0x000fe400048070ff */
[----:B------:R-:W-:Y:S02]  /*79b0*/  F2FP.SATFINITE.E4M3.F32.PACK_AB_MERGE_C R38, R39, R38, RZ ;  /* 0x000000262726723e */ /* 0x000fe400048070ff */
[----:B------:R-:W-:Y:S02]  /*79c0*/  F2FP.SATFINITE.E4M3.F32.PACK_AB_MERGE_C R34, R35, R34, RZ ;  /* 0x000000222322723e */ /* 0x000fe400048070ff */
[----:B------:R-:W-:-:S02]  /*79d0*/  SGXT R5, R5, 0x1 ;  /* 0x000000010505781a */ /* 0x000fc40000000200 */
[----:B------:R-:W-:Y:S02]  /*79e0*/  PRMT R7, R31, 0x3340, R0 ;  /* 0x000033401f077816 */ /* 0x000fe40000000000 */
[----:B------:R-:W-:Y:S02]  /*79f0*/  PRMT R6, R36, 0x3340, R29 ;  /* 0x0000334024067816 */ /* 0x000fe4000000001d */
[----:B------:R-:W-:Y:S02]  /*7a00*/  F2FP.SATFINITE.E4M3.F32.PACK_AB_MERGE_C R24, R25, R24, RZ ;  /* 0x000000181918723e */ /* 0x000fe400048070ff */
[----:B------:R-:W-:Y:S02]  /*7a10*/  F2FP.SATFINITE.E4M3.F32.PACK_AB_MERGE_C R26, R27, R26, RZ ;  /* 0x0000001a1b1a723e */ /* 0x000fe400048070ff */
[----:B------:R-:W-:Y:S02]  /*7a20*/  LOP3.LUT R54, R54, 0xffff, RZ, 0xc0, !PT ;  /* 0x0000ffff36367812 */ /* 0x000fe400078ec0ff */
[----:B------:R-:W-:-:S02]  /*7a30*/  LOP3.LUT R23, R50, 0xffff, RZ, 0xc0, !PT ;  /* 0x0000ffff32177812 */ /* 0x000fc400078ec0ff */
[----:B------:R-:W-:Y:S02]  /*7a40*/  LOP3.LUT R25, R46, 0xffff, RZ, 0xc0, !PT ;  /* 0x0000ffff2e197812 */ /* 0x000fe400078ec0ff */
[----:B------:R-:W-:Y:S02]  /*7a50*/  LOP3.LUT R38, R38, 0xffff, RZ, 0xc0, !PT ;  /* 0x0000ffff26267812 */ /* 0x000fe400078ec0ff */
[----:B------:R-:W-:Y:S02]  /*7a60*/  LOP3.LUT R27, R34, 0xffff, RZ, 0xc0, !PT ;  /* 0x0000ffff221b7812 */ /* 0x000fe400078ec0ff */
[----:B------:R-:W-:Y:S02]  /*7a70*/  LOP3.LUT R33, R30, 0xffff, RZ, 0xc0, !PT ;  /* 0x0000ffff1e217812 */ /* 0x000fe400078ec0ff */
[C---:B------:R-:W-:Y:S02]  /*7a80*/  LOP3.LUT R4, R20.reuse, 0xc, RZ, 0xc0, !PT ;  /* 0x0000000c14047812 */ /* 0x040fe400078ec0ff */
[----:B------:R-:W-:-:S02]  /*7a90*/  LOP3.LUT R35, R20, 0x1f, RZ, 0xc0, !PT ;  /* 0x0000001f14237812 */ /* 0x000fc400078ec0ff */
[----:B------:R-:W-:Y:S02]  /*7aa0*/  LOP3.LUT R5, R5, 0x420, RZ, 0xc0, !PT ;  /* 0x0000042005057812 */ /* 0x000fe400078ec0ff */
[----:B------:R-:W-:Y:S01]  /*7ab0*/  PRMT R13, R6, 0x5410, R7 ;  /* 0x00005410060d7816 */ /* 0x000fe20000000007 */
[C---:B------:R-:W-:Y:S01]  /*7ac0*/  IMAD R16, R4.reuse, 0x20, R35 ;  /* 0x0000002004107824 */ /* 0x040fe200078e0223 */
[--C-:B------:R-:W-:Y:S01]  /*7ad0*/  PRMT R7, R25, 0x3340, R0.reuse ;  /* 0x0000334019077816 */ /* 0x100fe20000000000 */
[----:B------:R-:W-:Y:S01]  /*7ae0*/  IMAD R10, R4, 0x2, R5 ;  /* 0x00000002040a7824 */ /* 0x000fe200078e0205 */
[----:B------:R-:W-:Y:S02]  /*7af0*/  PRMT R9, R33, 0x3340, R0 ;  /* 0x0000334021097816 */ /* 0x000fe40000000000 */
[----:B------:R-:W-:Y:S02]  /*7b00*/  PRMT R6, R54, 0x3340, R23 ;  /* 0x0000334036067816 */ /* 0x000fe40000000017 */
[----:B------:R-:W-:-:S02]  /*7b10*/  PRMT R8, R38, 0x3340, R27 ;  /* 0x0000334026087816 */ /* 0x000fc4000000001b */
[----:B------:R-:W-:Y:S02]  /*7b20*/  PRMT R19, R6, 0x5410, R7 ;  /* 0x0000541006137816 */ /* 0x000fe40000000007 */
[----:B------:R-:W-:Y:S02]  /*7b30*/  PRMT R21, R8, 0x5410, R9 ;  /* 0x0000541008157816 */ /* 0x000fe40000000009 */
[----:B------:R-:W-:Y:S02]  /*7b40*/  SHF.R.U32.HI R4, RZ, 0x8, R52 ;  /* 0x00000008ff047819 */ /* 0x000fe40000011634 */
[----:B------:R-:W-:Y:S02]  /*7b50*/  SHF.R.U32.HI R5, RZ, 0x8, R15 ;  /* 0x00000008ff057819 */ /* 0x000fe4000001160f */
[----:B------:R-:W-:Y:S02]  /*7b60*/  SHF.R.U32.HI R6, RZ, 0x8, R17 ;  /* 0x00000008ff067819 */ /* 0x000fe40000011611 */
[----:B------:R-:W-:-:S02]  /*7b70*/  SHF.R.U32.HI R7, RZ, 0x8, R36 ;  /* 0x00000008ff077819 */ /* 0x000fc40000011624 */
[----:B------:R-:W-:Y:S02]  /*7b80*/  SHF.R.U32.HI R8, RZ, 0x8, R29 ;  /* 0x00000008ff087819 */ /* 0x000fe4000001161d */
[----:B------:R-:W-:Y:S02]  /*7b90*/  SHF.R.U32.HI R9, RZ, 0x8, R31 ;  /* 0x00000008ff097819 */ /* 0x000fe4000001161f */
[----:B------:R-:W-:Y:S02]  /*7ba0*/  LOP3.LUT R5, R5, 0xffff, RZ, 0xc0, !PT ;  /* 0x0000ffff05057812 */ /* 0x000fe400078ec0ff */
[----:B------:R-:W-:Y:S02]  /*7bb0*/  LOP3.LUT R4, R4, 0xffff, RZ, 0xc0, !PT ;  /* 0x0000ffff04047812 */ /* 0x000fe400078ec0ff */
[----:B------:R-:W-:Y:S02]  /*7bc0*/  LOP3.LUT R6, R6, 0xffff, RZ, 0xc0, !PT ;  /* 0x0000ffff06067812 */ /* 0x000fe400078ec0ff */
[----:B------:R-:W-:-:S02]  /*7bd0*/  LOP3.LUT R8, R8, 0xffff, RZ, 0xc0, !PT ;  /* 0x0000ffff08087812 */ /* 0x000fc400078ec0ff */
[----:B------:R-:W-:Y:S02]  /*7be0*/  LOP3.LUT R7, R7, 0xffff, RZ, 0xc0, !PT ;  /* 0x0000ffff07077812 */ /* 0x000fe400078ec0ff */
[----:B------:R-:W-:Y:S02]  /*7bf0*/  LOP3.LUT R9, R9, 0xffff, RZ, 0xc0, !PT ;  /* 0x0000ffff09097812 */ /* 0x000fe400078ec0ff */
[----:B------:R-:W-:Y:S02]  /*7c00*/  PRMT R12, R4, 0x3340, R5 ;  /* 0x00003340040c7816 */ /* 0x000fe40000000005 */
[----:B------:R-:W-:Y:S02]  /*7c10*/  PRMT R15, R6, 0x3340, R1 ;  /* 0x00003340060f7816 */ /* 0x000fe40000000001 */
[----:B------:R-:W-:Y:S02]  /*7c20*/  PRMT R14, R7, 0x3340, R8 ;  /* 0x00003340070e7816 */ /* 0x000fe40000000008 */
[----:B------:R-:W-:-:S02]  /*7c30*/  PRMT R17, R9, 0x3340, R0 ;  /* 0x0000334009117816 */ /* 0x000fc40000000000 */
[----:B------:R-:W-:Y:S02]  /*7c40*/  SHF.R.U32.HI R4, RZ, 0x8, R54 ;  /* 0x00000008ff047819 */ /* 0x000fe40000011636 */
[----:B------:R-:W-:Y:S02]  /*7c50*/  SHF.R.U32.HI R5, RZ, 0x8, R23 ;  /* 0x00000008ff057819 */ /* 0x000fe40000011617 */
[----:B------:R-:W-:Y:S02]  /*7c60*/  SHF.R.U32.HI R6, RZ, 0x8, R25 ;  /* 0x00000008ff067819 */ /* 0x000fe40000011619 */
[----:B------:R-:W-:Y:S02]  /*7c70*/  SHF.R.U32.HI R7, RZ, 0x8, R38 ;  /* 0x00000008ff077819 */ /* 0x000fe40000011626 */
[----:B------:R-:W-:Y:S02]  /*7c80*/  SHF.R.U32.HI R8, RZ, 0x8, R27 ;  /* 0x00000008ff087819 */ /* 0x000fe4000001161b */
[----:B------:R-:W-:-:S02]  /*7c90*/  SHF.R.U32.HI R9, RZ, 0x8, R33 ;  /* 0x00000008ff097819 */ /* 0x000fc40000011621 */
[----:B------:R-:W-:Y:S02]  /*7ca0*/  LOP3.LUT R5, R5, 0xffff, RZ, 0xc0, !PT ;  /* 0x0000ffff05057812 */ /* 0x000fe400078ec0ff */
[----:B------:R-:W-:Y:S02]  /*7cb0*/  LOP3.LUT R4, R4, 0xffff, RZ, 0xc0, !PT ;  /* 0x0000ffff04047812 */ /* 0x000fe400078ec0ff */
[----:B------:R-:W-:Y:S02]  /*7cc0*/  LOP3.LUT R6, R6, 0xffff, RZ, 0xc0, !PT ;  /* 0x0000ffff06067812 */ /* 0x000fe400078ec0ff */
[----:B------:R-:W-:Y:S02]  /*7cd0*/  LOP3.LUT R8, R8, 0xffff, RZ, 0xc0, !PT ;  /* 0x0000ffff08087812 */ /* 0x000fe400078ec0ff */
[----:B------:R-:W-:Y:S02]  /*7ce0*/  LOP3.LUT R7, R7, 0xffff, RZ, 0xc0, !PT ;  /* 0x0000ffff07077812 */ /* 0x000fe400078ec0ff */
[----:B------:R-:W-:-:S02]  /*7cf0*/  LOP3.LUT R9, R9, 0xffff, RZ, 0xc0, !PT ;  /* 0x0000ffff09097812 */ /* 0x000fc400078ec0ff */
[----:B------:R-:W-:Y:S02]  /*7d00*/  F2FP.SATFINITE.E4M3.F32.PACK_AB_MERGE_C R40, R41, R40, RZ ;  /* 0x000000282928723e */ /* 0x000fe400048070ff */
[----:B------:R-:W-:Y:S02]  /*7d10*/  F2FP.SATFINITE.E4M3.F32.PACK_AB_MERGE_C R42, R43, R42, RZ ;  /* 0x0000002a2b2a723e */ /* 0x000fe400048070ff */
[----:B------:R-:W-:Y:S02]  /*7d20*/  PRMT R4, R4, 0x3340, R5 ;  /* 0x0000334004047816 */ /* 0x000fe40000000005 */
[----:B------:R-:W-:Y:S02]  /*7d30*/  PRMT R5, R6, 0x3340, R1 ;  /* 0x0000334006057816 */ /* 0x000fe40000000001 */
[----:B------:R-:W-:Y:S02]  /*7d40*/  PRMT R8, R7, 0x3340, R8 ;  /* 0x0000334007087816 */ /* 0x000fe40000000008 */
[----:B------:R-:W-:-:S02]  /*7d50*/  PRMT R9, R9, 0x3340, R0 ;  /* 0x0000334009097816 */ /* 0x000fc40000000000 */
[----:B------:R-:W-:Y:S02]  /*7d60*/  LOP3.LUT R40, R40, 0xffff, RZ, 0xc0, !PT ;  /* 0x0000ffff28287812 */ /* 0x000fe400078ec0ff */
[----:B------:R-:W-:Y:S02]  /*7d70*/  PRMT R15, R12, 0x5410, R15 ;  /* 0x000054100c0f7816 */ /* 0x000fe4000000000f */
[----:B------:R-:W-:Y:S02]  /*7d80*/  PRMT R17, R14, 0x5410, R17 ;  /* 0x000054100e117816 */ /* 0x000fe40000000011 */
[----:B------:R-:W-:Y:S02]  /*7d90*/  LOP3.LUT R24, R24, 0xffff, RZ, 0xc0, !PT ;  /* 0x0000ffff18187812 */ /* 0x000fe400078ec0ff */
[----:B------:R-:W-:Y:S02]  /*7da0*/  LOP3.LUT R42, R42, 0xffff, RZ, 0xc0, !PT ;  /* 0x0000ffff2a2a7812 */ /* 0x000fe400078ec0ff */
[----:B------:R-:W-:-:S02]  /*7db0*/  LOP3.LUT R3, R10, R62, R3, 0x1e, !PT ;  /* 0x0000003e0a037212 */ /* 0x000fc400078e1e03 */
[----:B------:R-:W-:Y:S02]  /*7dc0*/  PRMT R7, R4, 0x5410, R5 ;  /* 0x0000541004077816 */ /* 0x000fe40000000005 */
[----:B------:R-:W-:Y:S02]  /*7dd0*/  PRMT R43, R8, 0x5410, R9 ;  /* 0x00005410082b7816 */ /* 0x000fe40000000009 */
[----:B------:R-:W-:Y:S02]  /*7de0*/  LOP3.LUT R26, R26, 0xffff, RZ, 0xc0, !PT ;  /* 0x0000ffff1a1a7812 */ /* 0x000fe400078ec0ff */
[--C-:B------:R-:W-:Y:S02]  /*7df0*/  PRMT R4, R11, 0x4210, R40.reuse ;  /* 0x000042100b047816 */ /* 0x100fe40000000028 */
[----:B------:R-:W-:Y:S02]  /*7e00*/  PRMT R40, R15, 0x5210, R40 ;  /* 0x000052100f287816 */ /* 0x000fe40000000028 */
[----:B------:R-:W-:-:S02]  /*7e10*/  PRMT R5, R13, 0x4210, R24 ;  /* 0x000042100d057816 */ /* 0x000fc40000000018 */
[----:B------:R-:W-:Y:S02]  /*7e20*/  PRMT R41, R17, 0x5210, R24 ;  /* 0x0000521011297816 */ /* 0x000fe40000000018 */
[--C-:B------:R-:W-:Y:S01]  /*7e30*/  PRMT R8, R19, 0x4210, R42.reuse ;  /* 0x0000421013087816 */ /* 0x100fe2000000002a */
[----:B------:R-:W-:Y:S01]  /*7e40*/  STS.64 [R3+UR4], R4 ;  /* 0x0000000403007988 */ /* 0x000fe20008000a04 */
[----:B------:R-:W-:Y:S01]  /*7e50*/  PRMT R42, R7, 0x5210, R42 ;  /* 0x00005210072a7816 */ /* 0x000fe2000000002a */
[----:B------:R-:W-:Y:S01]  /*7e60*/  IMAD.SHL.U32 R7, R16, 0x8, RZ ;  /* 0x0000000810077824 */ /* 0x000fe200078e00ff */
[--C-:B------:R-:W-:Y:S01]  /*7e70*/  PRMT R9, R21, 0x4210, R26.reuse ;  /* 0x0000421015097816 */ /* 0x100fe2000000001a */
[----:B------:R0:W-:Y:S01]  /*7e80*/  STS.64 [R3+UR4+0x80], R40 ;  /* 0x0000802803007988 */ /* 0x0001e20008000a04 */
[----:B------:R-:W-:Y:S02]  /*7e90*/  LOP3.LUT R6, R3, 0x840, RZ, 0x3c, !PT ;  /* 0x0000084003067812 */ /* 0x000fe400078e3cff */
[----:B------:R-:W-:-:S02]  /*7ea0*/  PRMT R43, R43, 0x5210, R26 ;  /* 0x000052102b2b7816 */ /* 0x000fc4000000001a */
[--C-:B------:R-:W-:Y:S01]  /*7eb0*/  SHF.R.U32.HI R10, RZ, 0x4, R20.reuse ;  /* 0x00000004ff0a7819 */ /* 0x100fe20000011614 */
[----:B------:R-:W-:Y:S01]  /*7ec0*/  STS.64 [R6+UR4], R8 ;  /* 0x0000000806007988 */ /* 0x000fe20008000a04 */
[----:B------:R-:W-:Y:S02]  /*7ed0*/  ISETP.GE.AND P0, PT, R0, UR10, PT ;  /* 0x0000000a00007c0c */ /* 0x000fe4000bf06270 */
[----:B------:R-:W-:Y:S01]  /*7ee0*/  IADD3 R49, P1, R18, UR8, RZ ;  /* 0x0000000812317c10 */ /* 0x000fe2000ff3e0ff */
[----:B------:R-:W-:Y:S01]  /*7ef0*/  STS.64 [R6+UR4+0x80], R42 ;  /* 0x0000802a06007988 */ /* 0x000fe20008000a04 */
[----:B------:R-:W-:Y:S02]  /*7f00*/  LEA.HI R0, R20, R2, RZ, 0x1c ;  /* 0x0000000214007211 */ /* 0x000fe400078fe0ff */
[----:B0-----:R-:W-:Y:S01]  /*7f10*/  LOP3.LUT R40, R7, 0x60, R20, 0x78, !PT ;  /* 0x0000006007287812 */ /* 0x001fe200078e7814 */
[----:B------:R-:W-:Y:S01]  /*7f20*/  BAR.SYNC.DEFER_BLOCKING 0x0 ;  /* 0x0000000000007b1d */ /* 0x000fe20000010000 */
[----:B------:R-:W-:-:S02]  /*7f30*/  SGXT.U32 R41, R10, 0x3 ;  /* 0x000000030a29781a */ /* 0x000fc40000000000 */
[----:B------:R-:W-:Y:S02]  /*7f40*/  LEA.HI.X.SX32 R51, R18, UR9, 0x1, P1 ;  /* 0x0000000912337c11 */ /* 0x000fe400088f0eff */
[C---:B------:R-:W-:Y:S02]  /*7f50*/  LOP3.LUT R3, R2.reuse, R41, RZ, 0xfc, !PT ;  /* 0x0000002902037212 */ /* 0x040fe400078efcff */
[C-C-:B------:R-:W-:Y:S02]  /*7f60*/  LOP3.LUT R13, R2.reuse, 0x30, R41.reuse, 0xfe, !PT ;  /* 0x00000030020d7812 */ /* 0x140fe400078efe29 */
[C---:B------:R-:W-:Y:S01]  /*7f70*/  ISETP.LT.AND P6, PT, R3.reuse, UR11, !P0 ;  /* 0x0000000b03007c0c */ /* 0x040fe2000c7c1270 */
[----:B--2---:R-:W-:Y:S01]  /*7f80*/  IMAD R39, R3, R53, RZ ;  /* 0x0000003503277224 */ /* 0x004fe200078e02ff */
[C-C-:B------:R-:W-:Y:S02]  /*7f90*/  LOP3.LUT R3, R2.reuse, 0x8, R41.reuse, 0xfe, !PT ;  /* 0x0000000802037812 */ /* 0x140fe400078efe29 */
[----:B------:R-:W-:-:S02]  /*7fa0*/  LOP3.LUT R21, R2, 0xf0, R41, 0xfe, !PT ;  /* 0x000000f002157812 */ /* 0x000fc400078efe29 */
[C-C-:B------:R-:W-:Y:S02]  /*7fb0*/  LOP3.LUT R22, R2.reuse, 0xe8, R41.reuse, 0xfe, !PT ;  /* 0x000000e802167812 */ /* 0x140fe400078efe29 */
[C-C-:B------:R-:W-:Y:S02]  /*7fc0*/  LOP3.LUT R20, R2.reuse, 0xe0, R41.reuse, 0xfe, !PT ;  /* 0x000000e002147812 */ /* 0x140fe400078efe29 */
[C-C-:B------:R-:W-:Y:S02]  /*7fd0*/  LOP3.LUT R12, R2.reuse, 0xd8, R41.reuse, 0xfe, !PT ;  /* 0x000000d8020c7812 */ /* 0x140fe400078efe29 */
[C-C-:B------:R-:W-:Y:S02]  /*7fe0*/  LOP3.LUT R23, R2.reuse, 0xd0, R41.reuse, 0xfe, !PT ;  /* 0x000000d002177812 */ /* 0x140fe400078efe29 */
[C-C-:B------:R-:W-:Y:S01]  /*7ff0*/  LOP3.LUT R24, R2.reuse, 0xc8, R41.reuse, 0xfe, !PT ;  /* 0x000000c802187812 */ /* 0x140fe200078efe29 */
[----:B------:R-:W0:Y:S01]  /*8000*/  LDS.64 R10, [R40+UR4] ;  /* 0x00000004280a7984 */ /* 0x000e220008000a00 */
[----:B------:R-:W-:-:S02]  /*8010*/  LOP3.LUT R25, R2, 0xc0, R41, 0xfe, !PT ;  /* 0x000000c002197812 */ /* 0x000fc400078efe29 */
[C-C-:B------:R-:W-:Y:S01]  /*8020*/  LOP3.LUT R26, R2.reuse, 0xb0, R41.reuse, 0xfe, !PT ;  /* 0x000000b0021a7812 */ /* 0x140fe200078efe29 */
[----:B------:R-:W1:Y:S01]  /*8030*/  LDS.64 R8, [R40+UR4+0x100] ;  /* 0x0001000428087984 */ /* 0x000e620008000a00 */
[C-C-:B------:R-:W-:Y:S02]  /*8040*/  LOP3.LUT R27, R2.reuse, 0xa8, R41.reuse, 0xfe, !PT ;  /* 0x000000a8021b7812 */ /* 0x140fe400078efe29 */
[C-C-:B------:R-:W-:Y:S01]  /*8050*/  LOP3.LUT R28, R2.reuse, 0xa0, R41.reuse, 0xfe, !PT ;  /* 0x000000a0021c7812 */ /* 0x140fe200078efe29 */
[----:B------:R-:W2:Y:S01]  /*8060*/  LDS.64 R6, [R40+UR4+0x200] ;  /* 0x0002000428067984 */ /* 0x000ea20008000a00 */
[C-C-:B------:R-:W-:Y:S02]  /*8070*/  LOP3.LUT R29, R2.reuse, 0x98, R41.reuse, 0xfe, !PT ;  /* 0x00000098021d7812 */ /* 0x140fe400078efe29 */
[C-C-:B------:R-:W-:Y:S01]  /*8080*/  LOP3.LUT R30, R2.reuse, 0x90, R41.reuse, 0xfe, !PT ;  /* 0x00000090021e7812 */ /* 0x140fe200078efe29 */
[----:B------:R3:W4:Y:S01]  /*8090*/  LDS.64 R4, [R40+UR4+0x300] ;  /* 0x0003000428047984 */ /* 0x0007220008000a00 */
[----:B------:R-:W-:-:S02]  /*80a0*/  LOP3.LUT R31, R2, 0x88, R41, 0xfe, !PT ;  /* 0x00000088021f7812 */ /* 0x000fc400078efe29 */
[C-C-:B------:R-:W-:Y:S02]  /*80b0*/  LOP3.LUT R32, R2.reuse, 0x80, R41.reuse, 0xfe, !PT ;  /* 0x0000008002207812 */ /* 0x140fe400078efe29 */
[C-C-:B------:R-:W-:Y:S02]  /*80c0*/  LOP3.LUT R19, R2.reuse, 0x70, R41.reuse, 0xfe, !PT ;  /* 0x0000007002137812 */ /* 0x140fe400078efe29 */
[C-C-:B------:R-:W-:Y:S02]  /*80d0*/  LOP3.LUT R33, R2.reuse, 0x68, R41.reuse, 0xfe, !PT ;  /* 0x0000006802217812 */ /* 0x140fe400078efe29 */
[C-C-:B------:R-:W-:Y:S02]  /*80e0*/  LOP3.LUT R34, R2.reuse, 0x60, R41.reuse, 0xfe, !PT ;  /* 0x0000006002227812 */ /* 0x140fe400078efe29 */
[C-C-:B------:R-:W-:Y:S02]  /*80f0*/  LOP3.LUT R35, R2.reuse, 0x58, R41.reuse, 0xfe, !PT ;  /* 0x0000005802237812 */ /* 0x140fe400078efe29 */
[----:B------:R-:W-:-:S02]  /*8100*/  LOP3.LUT R36, R2, 0x50, R41, 0xfe, !PT ;  /* 0x0000005002247812 */ /* 0x000fc400078efe29 */
[C-C-:B------:R-:W-:Y:S02]  /*8110*/  LOP3.LUT R37, R2.reuse, 0x48, R41.reuse, 0xfe, !PT ;  /* 0x0000004802257812 */ /* 0x140fe400078efe29 */
[C-C-:B------:R-:W-:Y:S02]  /*8120*/  LOP3.LUT R38, R2.reuse, 0x40, R41.reuse, 0xfe, !PT ;  /* 0x0000004002267812 */ /* 0x140fe400078efe29 */
[C-C-:B------:R-:W-:Y:S02]  /*8130*/  LOP3.LUT R16, R2.reuse, 0x28, R41.reuse, 0xfe, !PT ;  /* 0x0000002802107812 */ /* 0x140fe400078efe29 */
[C-C-:B------:R-:W-:Y:S02]  /*8140*/  LOP3.LUT R17, R2.reuse, 0x20, R41.reuse, 0xfe, !PT ;  /* 0x0000002002117812 */ /* 0x140fe400078efe29 */
[C-C-:B------:R-:W-:Y:S02]  /*8150*/  LOP3.LUT R15, R2.reuse, 0x18, R41.reuse, 0xfe, !PT ;  /* 0x00000018020f7812 */ /* 0x140fe400078efe29 */
[----:B------:R-:W-:-:S02]  /*8160*/  LOP3.LUT R14, R2, 0x10, R41, 0xfe, !PT ;  /* 0x00000010020e7812 */ /* 0x000fc400078efe29 */
[----:B------:R-:W-:Y:S01]  /*8170*/  IADD3 R2, P1, R39, R49, RZ ;  /* 0x0000003127027210 */ /* 0x000fe20007f3e0ff */
[-C--:B---3--:R-:W-:Y:S01]  /*8180*/  IMAD R40, R15, R53.reuse, RZ ;  /* 0x000000350f287224 */ /* 0x088fe200078e02ff */
[----:B------:R-:W-:Y:S01]  /*8190*/  ISETP.LT.AND P2, PT, R13, UR11, !P0 ;  /* 0x0000000b0d007c0c */ /* 0x000fe2000c741270 */
[CC--:B------:R-:W-:Y:S01]  /*81a0*/  IMAD R13, R3.reuse, R53.reuse, RZ ;  /* 0x00000035030d7224 */ /* 0x0c0fe200078e02ff */
[----:B------:R-:W-:Y:S01]  /*81b0*/  ISETP.LT.AND P5, PT, R3, UR11, !P0 ;  /* 0x0000000b03007c0c */ /* 0x000fe2000c7a1270 */
[----:B------:R-:W-:Y:S01]  /*81c0*/  IMAD R18, R14, R53, RZ ;  /* 0x000000350e127224 */ /* 0x000fe200078e02ff */
[----:B------:R-:W-:Y:S01]  /*81d0*/  LEA.HI.X.SX32 R3, R39, R51, 0x1, P1 ;  /* 0x0000003327037211 */ /* 0x000fe200008f0eff */
[----:B------:R-:W-:Y:S01]  /*81e0*/  IMAD R39, R53, 0x20, R39 ;  /* 0x0000002035277824 */ /* 0x000fe200078e0227 */
[----:B0-----:R-:W-:Y:S02]  /*81f0*/  PRMT R41, R10, 0x7770, RZ ;  /* 0x000077700a297816 */ /* 0x001fe400000000ff */
[----:B------:R-:W-:-:S02]  /*8200*/  ISETP.LT.AND P4, PT, R12, UR11, !P0 ;  /* 0x0000000b0c007c0c */ /* 0x000fc4000c781270 */
[----:B------:R-:W-:Y:S01]  /*8210*/  ISETP.LT.AND P1, PT, R14, UR11, !P0 ;  /* 0x0000000b0e007c0c */ /* 0x000fe2000c721270 */
[----:B------:R0:W-:Y:S01]  /*8220*/  @P6 STG.E.U8 desc[UR6][R2.64], R41 ;  /* 0x0000002902006986 */ /* 0x0001e2000c101106 */
[CC--:B------:R-:W-:Y:S02]  /*8230*/  IADD3 R12, P3, R13.reuse, R49.reuse, RZ ;  /* 0x000000310d0c7210 */ /* 0x0c0fe40007f7e0ff */
[----:B------:R-:W-:Y:S02]  /*8240*/  IADD3 R14, P6, R18, R49, RZ ;  /* 0x00000031120e7210 */ /* 0x000fe40007fde0ff */
[----:B------:R-:W-:Y:S02]  /*8250*/  LEA.HI.X.SX32 R13, R13, R51, 0x1, P3 ;  /* 0x000000330d0d7211 */ /* 0x000fe400018f0eff */
[----:B-1----:R-:W-:Y:S02]  /*8260*/  PRMT R43, R8, 0x7770, RZ ;  /* 0x00007770082b7816 */ /* 0x002fe400000000ff */
[----:B------:R-:W-:-:S02]  /*8270*/  ISETP.LT.AND P3, PT, R15, UR11, !P0 ;  /* 0x0000000b0f007c0c */ /* 0x000fc4000c761270 */
[----:B------:R-:W-:Y:S01]  /*8280*/  LEA.HI.X.SX32 R15, R18, R51, 0x1, P6 ;  /* 0x00000033120f7211 */ /* 0x000fe200030f0eff */
[----:B------:R1:W-:Y:S01]  /*8290*/  @P5 STG.E.U8 desc[UR6][R12.64], R43 ;  /* 0x0000002b0c005986 */ /* 0x0003e2000c101106 */
[----:B--2---:R-:W-:Y:S01]  /*82a0*/  PRMT R45, R6, 0x7770, RZ ;  /* 0x00007770062d7816 */ /* 0x004fe200000000ff */
[----:B------:R-:W-:Y:S01]  /*82b0*/  VIADD R18, R0, 0x38 ;  /* 0x0000003800127836 */ /* 0x000fe20000000000 */
[----:B------:R-:W-:Y:S02]  /*82c0*/  ISETP.LT.AND P5, PT, R16, UR11, !P0 ;  /* 0x0000000b10007c0c */ /* 0x000fe4000c7a1270 */
[C---:B------:R-:W-:Y:S01]  /*82d0*/  IADD3 R16, P6, R40.reuse, R49, RZ ;  /* 0x0000003128107210 */ /* 0x040fe20007fde0ff */
[----:B------:R2:W-:Y:S01]  /*82e0*/  @P1 STG.E.U8 desc[UR6][R14.64], R45 ;  /* 0x0000002d0e001986 */ /* 0x0005e2000c101106 */
[----:B------:R-:W-:Y:S02]  /*82f0*/  ISETP.LT.AND P1, PT, R17, UR11, !P0 ;  /* 0x0000000b11007c0c */ /* 0x000fe4000c721270 */
[----:B------:R-:W-:Y:S01]  /*8300*/  LEA.HI.X.SX32 R17, R40, R51, 0x1, P6 ;  /* 0x0000003328117211 */ /* 0x000fe200030f0eff */
[----:B------:R-:W-:Y:S01]  /*8310*/  IMAD R40, R53, 0x8, R39 ;  /* 0x0000000835287824 */ /* 0x000fe200078e0227 */
[----:B0-----:R-:W-:-:S02]  /*8320*/  IADD3 R2, P6, R39, R49, RZ ;  /* 0x0000003127027210 */ /* 0x001fc40007fde0ff */
[----:B----4-:R-:W-:Y:S02]  /*8330*/  PRMT R47, R4, 0x7770, RZ ;  /* 0x00007770042f7816 */ /* 0x010fe400000000ff */
[----:B------:R-:W-:Y:S02]  /*8340*/  LEA.HI.X.SX32 R3, R39, R51, 0x1, P6 ;  /* 0x0000003327037211 */ /* 0x000fe400030f0eff */
[----:B-1----:R-:W-:Y:S01]  /*8350*/  IADD3 R12, P6, R40, R49, RZ ;  /* 0x00000031280c7210 */ /* 0x002fe20007fde0ff */
[----:B--2---:R-:W-:Y:S01]  /*8360*/  IMAD R15, R18, R53, RZ ;  /* 0x00000035120f7224 */ /* 0x004fe200078e02ff */
[----:B------:R-:W-:Y:S01]  /*8370*/  PRMT R39, R10, 0x7771, RZ ;  /* 0x000077710a277816 */ /* 0x000fe200000000ff */
[----:B------:R0:W-:Y:S01]  /*8380*/  @P3 STG.E.U8 desc[UR6][R16.64], R47 ;  /* 0x0000002f10003986 */ /* 0x0001e2000c101106 */
[----:B------:R-:W-:Y:S01]  /*8390*/  LEA.HI.X.SX32 R13, R40, R51, 0x1, P6 ;  /* 0x00000033280d7211 */ /* 0x000fe200030f0eff */
[----:B------:R-:W-:Y:S01]  /*83a0*/  IMAD R40, R53, 0x8, R40 ;  /* 0x0000000835287824 */ /* 0x000fe200078e0228 */
[----:B------:R-:W-:Y:S01]  /*83b0*/  PRMT R41, R8, 0x7771, RZ ;  /* 0x0000777108297816 */ /* 0x000fe200000000ff */
[----:B------:R-:W-:Y:S01]  /*83c0*/  @P1 STG.E.U8 desc[UR6][R2.64], R39 ;  /* 0x0000002702001986 */ /* 0x000fe2000c101106 */
[----:B------:R-:W-:-:S02]  /*83d0*/  ISETP.LT.AND P3, PT, R18, UR11, !P0 ;  /* 0x0000000b12007c0c */ /* 0x000fc4000c761270 */
[-C--:B------:R-:W-:Y:S01]  /*83e0*/  IADD3 R18, P1, R15, R49.reuse, RZ ;  /* 0x000000310f127210 */ /* 0x080fe20007f3e0ff */
[----:B------:R1:W-:Y:S01]  /*83f0*/  @P5 STG.E.U8 desc[UR6][R12.64], R41 ;  /* 0x000000290c005986 */ /* 0x0003e2000c101106 */
[C---:B------:R-:W-:Y:S02]  /*8400*/  IADD3 R14, P6, R40.reuse, R49, RZ ;  /* 0x00000031280e7210 */ /* 0x040fe40007fde0ff */
[----:B------:R-:W-:Y:S02]  /*8410*/  ISETP.LT.AND P5, PT, R19, UR11, !P0 ;  /* 0x0000000b13007c0c */ /* 0x000fe4000c7a1270 */
[-C--:B------:R-:W-:Y:S02]  /*8420*/  LEA.HI.X.SX32 R19, R15, R51.reuse, 0x1, P1 ;  /* 0x000000330f137211 */ /* 0x080fe400008f0eff */
[----:B------:R-:W-:Y:S01]  /*8430*/  LEA.HI.X.SX32 R15, R40, R51, 0x1, P6 ;  /* 0x00000033280f7211 */ /* 0x000fe200030f0eff */
[----:B------:R-:W-:Y:S01]  /*8440*/  IMAD R40, R53, 0x10, R40 ;  /* 0x0000001035287824 */ /* 0x000fe200078e0228 */
[----:B0-----:R-:W-:-:S02]  /*8450*/  PRMT R17, R6, 0x7771, RZ ;  /* 0x0000777106117816 */ /* 0x001fc400000000ff */
[----:B------:R-:W-:Y:S01]  /*8460*/  ISETP.LT.AND P6, PT, R38, UR11, !P0 ;  /* 0x0000000b26007c0c */ /* 0x000fe2000c7c1270 */
[C---:B-1----:R-:W-:Y:S01]  /*8470*/  IMAD R13, R53.reuse, 0x8, R40 ;  /* 0x00000008350d7824 */ /* 0x042fe200078e0228 */
[----:B------:R-:W-:Y:S01]  /*8480*/  PRMT R39, R4, 0x7771, RZ ;  /* 0x0000777104277816 */ /* 0x000fe200000000ff */
[----:B------:R0:W-:Y:S01]  /*8490*/  @P2 STG.E.U8 desc[UR6][R14.64], R17 ;  /* 0x000000110e002986 */ /* 0x0001e2000c101106 */
[C---:B------:R-:W-:Y:S01]  /*84a0*/  IADD3 R2, P2, R40.reuse, R49, RZ ;  /* 0x0000003128027210 */ /* 0x040fe20007f5e0ff */
[----:B------:R-:W-:Y:S01]  /*84b0*/  IMAD R16, R53, 0x8, R13 ;  /* 0x0000000835107824 */ /* 0x000fe200078e020d */
[----:B------:R-:W-:Y:S01]  /*84c0*/  ISETP.LT.AND P1, PT, R37, UR11, !P0 ;  /* 0x0000000b25007c0c */ /* 0x000fe2000c721270 */
[----:B------:R1:W-:Y:S01]  /*84d0*/  @P3 STG.E.U8 desc[UR6][R18.64], R39 ;  /* 0x0000002712003986 */ /* 0x0003e2000c101106 */
[----:B------:R-:W-:Y:S02]  /*84e0*/  LEA.HI.X.SX32 R3, R40, R51, 0x1, P2 ;  /* 0x0000003328037211 */ /* 0x000fe400010f0eff */
[----:B------:R-:W-:-:S02]  /*84f0*/  IADD3 R12, P3, R13, R49, RZ ;  /* 0x000000310d0c7210 */ /* 0x000fc40007f7e0ff */
[----:B------:R-:W-:Y:S02]  /*8500*/  PRMT R37, R10, 0x7772, RZ ;  /* 0x000077720a257816 */ /* 0x000fe400000000ff */
[----:B------:R-:W-:Y:S01]  /*8510*/  ISETP.LT.AND P2, PT, R36, UR11, !P0 ;  /* 0x0000000b24007c0c */ /* 0x000fe2000c741270 */
[----:B0-----:R-:W-:Y:S01]  /*8520*/  IMAD R17, R53, 0x8, R16 ;  /* 0x0000000835117824 */ /* 0x001fe200078e0210 */
[----:B------:R-:W-:Y:S01]  /*8530*/  LEA.HI.X.SX32 R13, R13, R51, 0x1, P3 ;  /* 0x000000330d0d7211 */ /* 0x000fe200018f0eff */
[----:B------:R0:W-:Y:S01]  /*8540*/  @P6 STG.E.U8 desc[UR6][R2.64], R37 ;  /* 0x0000002502006986 */ /* 0x0001e2000c101106 */
[----:B------:R-:W-:Y:S01]  /*8550*/  IADD3 R14, P3, R16, R49, RZ ;  /* 0x00000031100e7210 */ /* 0x000fe20007f7e0ff */
[----:B-1----:R-:W-:Y:S01]  /*8560*/  VIADD R18, R0, 0x78 ;  /* 0x0000007800127836 */ /* 0x002fe20000000000 */
[----:B------:R-:W-:Y:S02]  /*8570*/  ISETP.LT.AND P6, PT, R35, UR11, !P0 ;  /* 0x0000000b23007c0c */ /* 0x000fe4000c7c1270 */
[----:B------:R-:W-:-:S02]  /*8580*/  PRMT R35, R8, 0x7772, RZ ;  /* 0x0000777208237816 */ /* 0x000fc400000000ff */
[----:B------:R-:W-:Y:S02]  /*8590*/  PRMT R39, R6, 0x7772, RZ ;  /* 0x0000777206277816 */ /* 0x000fe400000000ff */
[----:B------:R-:W-:Y:S01]  /*85a0*/  LEA.HI.X.SX32 R15, R16, R51, 0x1, P3 ;  /* 0x00000033100f7211 */ /* 0x000fe200018f0eff */
[----:B------:R1:W-:Y:S01]  /*85b0*/  @P1 STG.E.U8 desc[UR6][R12.64], R35 ;  /* 0x000000230c001986 */ /* 0x0003e2000c101106 */
[----:B------:R-:W-:Y:S01]  /*85c0*/  IADD3 R16, P3, R17, R49, RZ ;  /* 0x0000003111107210 */ /* 0x000fe20007f7e0ff */
[----:B0-----:R-:W-:Y:S01]  /*85d0*/  IMAD R3, R53, 0x8, R17 ;  /* 0x0000000835037824 */ /* 0x001fe200078e0211 */
[----:B------:R-:W-:Y:S01]  /*85e0*/  ISETP.LT.AND P1, PT, R33, UR11, !P0 ;  /* 0x0000000b21007c0c */ /* 0x000fe2000c721270 */
[----:B------:R0:W-:Y:S01]  /*85f0*/  @P2 STG.E.U8 desc[UR6][R14.64], R39 ;  /* 0x000000270e002986 */ /* 0x0001e2000c101106 */
[----:B------:R-:W-:Y:S01]  /*8600*/  ISETP.LT.AND P2, PT, R34, UR11, !P0 ;  /* 0x0000000b22007c0c */ /* 0x000fe2000c741270 */
[----:B------:R-:W-:Y:S01]  /*8610*/  IMAD R19, R53, 0x8, R3 ;  /* 0x0000000835137824 */ /* 0x000fe200078e0203 */
[----:B------:R-:W-:-:S02]  /*8620*/  LEA.HI.X.SX32 R17, R17, R51, 0x1, P3 ;  /* 0x0000003311117211 */ /* 0x000fc400018f0eff */
[C---:B------:R-:W-:Y:S02]  /*8630*/  IADD3 R2, P3, R3.reuse, R49, RZ ;  /* 0x0000003103027210 */ /* 0x040fe40007f7e0ff */
[----:B------:R-:W-:Y:S02]  /*8640*/  PRMT R37, R4, 0x7772, RZ ;  /* 0x0000777204257816 */ /* 0x000fe400000000ff */
[----:B------:R-:W-:Y:S02]  /*8650*/  LEA.HI.X.SX32 R3, R3, R51, 0x1, P3 ;  /* 0x0000003303037211 */ /* 0x000fe400018f0eff */
[----:B------:R-:W-:Y:S01]  /*8660*/  PRMT R33, R10, 0x7773, RZ ;  /* 0x000077730a217816 */ /* 0x000fe200000000ff */
[----:B------:R2:W-:Y:S01]  /*8670*/  @P6 STG.E.U8 desc[UR6][R16.64], R37 ;  /* 0x0000002510006986 */ /* 0x0005e2000c101106 */
[----:B-1----:R-:W-:Y:S01]  /*8680*/  PRMT R35, R8, 0x7773, RZ ;  /* 0x0000777308237816 */ /* 0x002fe200000000ff */
[----:B------:R-:W-:Y:S01]  /*8690*/  IMAD R8, R53, 0x8, R19 ;  /* 0x0000000835087824 */ /* 0x000fe200078e0213 */
[----:B------:R-:W-:Y:S01]  /*86a0*/  IADD3 R12, P3, R19, R49, RZ ;  /* 0x00000031130c7210 */ /* 0x000fe20007f7e0ff */
[C---:B------:R-:W-:Y:S01]  /*86b0*/  IMAD R10, R18.reuse, R53, RZ ;  /* 0x00000035120a7224 */ /* 0x040fe200078e02ff */
[----:B------:R1:W-:Y:S01]  /*86c0*/  @P2 STG.E.U8 desc[UR6][R2.64], R33 ;  /* 0x0000002102002986 */ /* 0x0003e2000c101106 */
[----:B------:R-:W-:-:S02]  /*86d0*/  ISETP.LT.AND P6, PT, R18, UR11, !P0 ;  /* 0x0000000b12007c0c */ /* 0x000fc4000c7c1270 */
[----:B0-----:R-:W-:Y:S02]  /*86e0*/  IADD3 R14, P2, R8, R49, RZ ;  /* 0x00000031080e7210 */ /* 0x001fe40007f5e0ff */
[----:B------:R-:W-:Y:S02]  /*86f0*/  LEA.HI.X.SX32 R13, R19, R51, 0x1, P3 ;  /* 0x00000033130d7211 */ /* 0x000fe400018f0eff */
[----:B------:R-:W-:Y:S02]  /*8700*/  IADD3 R18, P3, R10, R49, RZ ;  /* 0x000000310a127210 */ /* 0x000fe40007f7e0ff */
[-C--:B------:R-:W-:Y:S01]  /*8710*/  LEA.HI.X.SX32 R15, R8, R51.reuse, 0x1, P2 ;  /* 0x00000033080f7211 */ /* 0x080fe200010f0eff */
[----:B------:R-:W-:Y:S01]  /*8720*/  IMAD R8, R53, 0x10, R8 ;  /* 0x0000001035087824 */ /* 0x000fe200078e0208 */
[----:B--2---:R-:W-:Y:S01]  /*8730*/  PRMT R17, R6, 0x7773, RZ ;  /* 0x0000777306117816 */ /* 0x004fe200000000ff */
[----:B------:R0:W-:Y:S01]  /*8740*/  @P1 STG.E.U8 desc[UR6][R12.64], R35 ;  /* 0x000000230c001986 */ /* 0x0001e2000c101106 */
[----:B------:R-:W-:-:S02]  /*8750*/  LEA.HI.X.SX32 R19, R10, R51, 0x1, P3 ;  /* 0x000000330a137211 */ /* 0x000fc400018f0eff */
[----:B------:R-:W-:Y:S01]  /*8760*/  ISETP.LT.AND P2, PT, R32, UR11, !P0 ;  /* 0x0000000b20007c0c */ /* 0x000fe2000c741270 */
[----:B------:R2:W-:Y:S01]  /*8770*/  @P5 STG.E.U8 desc[UR6][R14.64], R17 ;  /* 0x000000110e005986 */ /* 0x0005e2000c101106 */
[----:B-1----:R-:W-:Y:S01]  /*8780*/  PRMT R33, R4, 0x7773, RZ ;  /* 0x0000777304217816 */ /* 0x002fe200000000ff */
[----:B------:R-:W-:Y:S01]  /*8790*/  IMAD R4, R53, 0x8, R8 ;  /* 0x0000000835047824 */ /* 0x000fe200078e0208 */
[C---:B------:R-:W-:Y:S02]  /*87a0*/  IADD3 R2, P5, R8.reuse, R49, RZ ;  /* 0x0000003108027210 */ /* 0x040fe40007fbe0ff */
[----:B------:R-:W-:Y:S01]  /*87b0*/  ISETP.LT.AND P3, PT, R31, UR11, !P0 ;  /* 0x0000000b1f007c0c */ /* 0x000fe2000c761270 */
[----:B------:R1:W-:Y:S01]  /*87c0*/  @P6 STG.E.U8 desc[UR6][R18.64], R33 ;  /* 0x0000002112006986 */ /* 0x0003e2000c101106 */
[----:B------:R-:W-:Y:S01]  /*87d0*/  LEA.HI.X.SX32 R3, R8, R51, 0x1, P5 ;  /* 0x0000003308037211 */ /* 0x000fe200028f0eff */
[----:B------:R-:W-:Y:S01]  /*87e0*/  IMAD R6, R53, 0x8, R4 ;  /* 0x0000000835067824 */ /* 0x000fe200078e0204 */
[----:B0-----:R-:W-:-:S02]  /*87f0*/  IADD3 R12, P6, R4, R49, RZ ;  /* 0x00000031040c7210 */ /* 0x001fc40007fde0ff */
[----:B------:R-:W-:Y:S02]  /*8800*/  ISETP.LT.AND P5, PT, R30, UR11, !P0 ;  /* 0x0000000b1e007c0c */ /* 0x000fe4000c7a1270 */
[----:B------:R-:W-:Y:S02]  /*8810*/  PRMT R31, R11, 0x7770, RZ ;  /* 0x000077700b1f7816 */ /* 0x000fe400000000ff */
[----:B------:R-:W-:Y:S01]  /*8820*/  LEA.HI.X.SX32 R13, R4, R51, 0x1, P6 ;  /* 0x00000033040d7211 */ /* 0x000fe200030f0eff */
[----:B------:R-:W-:Y:S01]  /*8830*/  IMAD R4, R53, 0x8, R6 ;  /* 0x0000000835047824 */ /* 0x000fe200078e0206 */
[----:B--2---:R-:W-:Y:S01]  /*8840*/  IADD3 R14, P6, R6, R49, RZ ;  /* 0x00000031060e7210 */ /* 0x004fe20007fde0ff */
[----:B------:R0:W-:Y:S01]  /*8850*/  @P2 STG.E.U8 desc[UR6][R2.64], R31 ;  /* 0x0000001f02002986 */ /* 0x0001e2000c101106 */
[----:B------:R-:W-:Y:S02]  /*8860*/  ISETP.LT.AND P2, PT, R29, UR11, !P0 ;  /* 0x0000000b1d007c0c */ /* 0x000fe4000c741270 */
[----:B-1----:R-:W-:-:S02]  /*8870*/  PRMT R19, R9, 0x7770, RZ ;  /* 0x0000777009137816 */ /* 0x002fc400000000ff */
[----:B------:R-:W-:Y:S02]  /*8880*/  PRMT R29, R7, 0x7770, RZ ;  /* 0x00007770071d7816 */ /* 0x000fe400000000ff */
[----:B------:R-:W-:Y:S01]  /*8890*/  LEA.HI.X.SX32 R15, R6, R51, 0x1, P6 ;  /* 0x00000033060f7211 */ /* 0x000fe200030f0eff */
[----:B------:R1:W-:Y:S01]  /*88a0*/  @P3 STG.E.U8 desc[UR6][R12.64], R19 ;  /* 0x000000130c003986 */ /* 0x0003e2000c101106 */
[C---:B------:R-:W-:Y:S02]  /*88b0*/  IADD3 R16, P6, R4.reuse, R49, RZ ;  /* 0x0000003104107210 */ /* 0x040fe40007fde0ff */
[----:B------:R-:W-:Y:S01]  /*88c0*/  ISETP.LT.AND P3, PT, R27, UR11, !P0 ;  /* 0x0000000b1b007c0c */ /* 0x000fe2000c761270 */
[C---:B0-----:R-:W-:Y:S01]  /*88d0*/  IMAD R3, R53.reuse, 0x8, R4 ;  /* 0x0000000835037824 */ /* 0x041fe200078e0204 */
[----:B------:R0:W-:Y:S01]  /*88e0*/  @P5 STG.E.U8 desc[UR6][R14.64], R29 ;  /* 0x0000001d0e005986 */ /* 0x0001e2000c101106 */
[----:B------:R-:W-:Y:S01]  /*88f0*/  LEA.HI.X.SX32 R17, R4, R51, 0x1, P6 ;  /* 0x0000003304117211 */ /* 0x000fe200030f0eff */
[----:B------:R-:W-:Y:S01]  /*8900*/  VIADD R4, R0, 0xb8 ;  /* 0x000000b800047836 */ /* 0x000fe20000000000 */
[----:B------:R-:W-:Y:S01]  /*8910*/  ISETP.LT.AND P5, PT, R28, UR11, !P0 ;  /* 0x0000000b1c007c0c */ /* 0x000fe2000c7a1270 */
[----:B------:R-:W-:Y:S01]  /*8920*/  IMAD R6, R53, 0x8, R3 ;  /* 0x0000000835067824 */ /* 0x000fe200078e0203 */
[----:B------:R-:W-:Y:S01]  /*8930*/  IADD3 R2, P6, R3, R49, RZ ;  /* 0x0000003103027210 */ /* 0x000fe20007fde0ff */
[----:B------:R-:W-:Y:S01]  /*8940*/  VIADD R0, R0, 0xf8 ;  /* 0x000000f800007836 */ /* 0x000fe20000000000 */
[----:B------:R-:W-:-:S02]  /*8950*/  PRMT R31, R5, 0x7770, RZ ;  /* 0x00007770051f7816 */ /* 0x000fc400000000ff */
[----:B------:R-:W-:Y:S01]  /*8960*/  LEA.HI.X.SX32 R3, R3, R51, 0x1, P6 ;  /* 0x0000003303037211 */ /* 0x000fe200030f0eff */
[----:B------:R-:W-:Y:S01]  /*8970*/  IMAD R10, R0, R53, RZ ;  /* 0x00000035000a7224 */ /* 0x000fe200078e02ff */
[C---:B-1----:R-:W-:Y:S01]  /*8980*/  IADD3 R12, P6, R6.reuse, R49, RZ ;  /* 0x00000031060c7210 */ /* 0x042fe20007fde0ff */
[----:B------:R1:W-:Y:S01]  /*8990*/  @P2 STG.E.U8 desc[UR6][R16.64], R31 ;  /* 0x0000001f10002986 */ /* 0x0003e2000c101106 */
[----:B------:R-:W-:Y:S02]  /*89a0*/  PRMT R27, R11, 0x7771, RZ ;  /* 0x000077710b1b7816 */ /* 0x000fe400000000ff */
[----:B0-----:R-:W-:Y:S02]  /*89b0*/  PRMT R29, R9, 0x7771, RZ ;  /* 0x00007771091d7816 */ /* 0x001fe400000000ff */
[----:B------:R-:W-:Y:S01]  /*89c0*/  LEA.HI.X.SX32 R13, R6, R51, 0x1, P6 ;  /* 0x00000033060d7211 */ /* 0x000fe200030f0eff */
[----:B------:R-:W-:Y:S01]  /*89d0*/  IMAD R6, R53, 0x8, R6 ;  /* 0x0000000835067824 */ /* 0x000fe200078e0206 */
[----:B------:R-:W-:Y:S01]  /*89e0*/  ISETP.LT.AND P1, PT, R26, UR11, !P0 ;  /* 0x0000000b1a007c0c */ /* 0x000fe2000c721270 */
[----:B------:R0:W-:Y:S01]  /*89f0*/  @P5 STG.E.U8 desc[UR6][R2.64], R27 ;  /* 0x0000001b02005986 */ /* 0x0001e2000c101106 */
[C---:B------:R-:W-:Y:S01]  /*8a00*/  ISETP.LT.AND P2, PT, R4.reuse, UR11, !P0 ;  /* 0x0000000b04007c0c */ /* 0x040fe2000c741270 */
[----:B------:R-:W-:Y:S01]  /*8a10*/  IMAD R4, R4, R53, RZ ;  /* 0x0000003504047224 */ /* 0x000fe200078e02ff */
[----:B------:R-:W-:Y:S01]  /*8a20*/  ISETP.LT.AND P5, PT, R23, UR11, !P0 ;  /* 0x0000000b17007c0c */ /* 0x000fe2000c7a1270 */
[----:B------:R2:W-:Y:S01]  /*8a30*/  @P3 STG.E.U8 desc[UR6][R12.64], R29 ;  /* 0x0000001d0c003986 */ /* 0x0005e2000c101106 */
[----:B------:R-:W-:-:S02]  /*8a40*/  IADD3 R14, P3, R6, R49, RZ ;  /* 0x00000031060e7210 */ /* 0x000fc40007f7e0ff */
[----:B-1----:R-:W-:Y:S02]  /*8a50*/  PRMT R17, R7, 0x7771, RZ ;  /* 0x0000777107117816 */ /* 0x002fe400000000ff */
[----:B------:R-:W-:Y:S01]  /*8a60*/  LEA.HI.X.SX32 R15, R6, R51, 0x1, P3 ;  /* 0x00000033060f7211 */ /* 0x000fe200018f0eff */
[----:B------:R-:W-:Y:S01]  /*8a70*/  IMAD R6, R53, 0x10, R6 ;  /* 0x0000001035067824 */ /* 0x000fe200078e0206 */
[C---:B------:R-:W-:Y:S02]  /*8a80*/  IADD3 R18, P6, R4.reuse, R49, RZ ;  /* 0x0000003104127210 */ /* 0x040fe40007fde0ff */
[----:B------:R-:W-:Y:S01]  /*8a90*/  ISETP.LT.AND P3, PT, R25, UR11, !P0 ;  /* 0x0000000b19007c0c */ /* 0x000fe2000c761270 */
[----:B------:R1:W-:Y:S01]  /*8aa0*/  @P1 STG.E.U8 desc[UR6][R14.64], R17 ;  /* 0x000000110e001986 */ /* 0x0003e2000c101106 */
[----:B------:R-:W-:Y:S01]  /*8ab0*/  LEA.HI.X.SX32 R19, R4, R51, 0x1, P6 ;  /* 0x0000003304137211 */ /* 0x000fe200030f0eff */
[----:B------:R-:W-:Y:S01]  /*8ac0*/  IMAD R4, R53, 0x8, R6 ;  /* 0x0000000835047824 */ /* 0x000fe200078e0206 */
[----:B0-----:R-:W-:-:S02]  /*8ad0*/  IADD3 R2, P1, R6, R49, RZ ;  /* 0x0000003106027210 */ /* 0x001fc40007f3e0ff */
[----:B------:R-:W-:Y:S02]  /*8ae0*/  PRMT R27, R5, 0x7771, RZ ;  /* 0x00007771051b7816 */ /* 0x000fe400000000ff */
[----:B------:R-:W-:Y:S01]  /*8af0*/  LEA.HI.X.SX32 R3, R6, R51, 0x1, P1 ;  /* 0x0000003306037211 */ /* 0x000fe200008f0eff */
[----:B------:R-:W-:Y:S01]  /*8b00*/  IMAD R6, R53, 0x8, R4 ;  /* 0x0000000835067824 */ /* 0x000fe200078e0204 */
[C---:B--2---:R-:W-:Y:S01]  /*8b10*/  IADD3 R12, P1, R4.reuse, R49, RZ ;  /* 0x00000031040c7210 */ /* 0x044fe20007f3e0ff */
[----:B------:R-:W-:Y:S01]  /*8b20*/  @P2 STG.E.U8 desc[UR6][R18.64], R27 ;  /* 0x0000001b12002986 */ /* 0x000fe2000c101106 */
[----:B------:R-:W-:Y:S02]  /*8b30*/  PRMT R23, R11, 0x7772, RZ ;  /* 0x000077720b177816 */ /* 0x000fe400000000ff */
[----:B------:R-:W-:Y:S01]  /*8b40*/  LEA.HI.X.SX32 R13, R4, R51, 0x1, P1 ;  /* 0x00000033040d7211 */ /* 0x000fe200008f0eff */
[C---:B------:R-:W-:Y:S01]  /*8b50*/  IMAD R4, R53.reuse, 0x8, R6 ;  /* 0x0000000835047824 */ /* 0x040fe200078e0206 */
[----:B------:R-:W-:Y:S01]  /*8b60*/  ISETP.LT.AND P1, PT, R0, UR11, !P0 ;  /* 0x0000000b00007c0c */ /* 0x000fe2000c721270 */
[----:B------:R0:W-:Y:S01]  /*8b70*/  @P3 STG.E.U8 desc[UR6][R2.64], R23 ;  /* 0x0000001702003986 */ /* 0x0001e2000c101106 */
[----:B-1----:R-:W-:Y:S01]  /*8b80*/  IADD3 R14, P2, R6, R49, RZ ;  /* 0x00000031060e7210 */ /* 0x002fe20007f5e0ff */
[----:B------:R-:W-:Y:S01]  /*8b90*/  IMAD R8, R53, 0x8, R4 ;  /* 0x0000000835087824 */ /* 0x000fe200078e0204 */
[----:B------:R-:W-:-:S02]  /*8ba0*/  ISETP.LT.AND P6, PT, R24, UR11, !P0 ;  /* 0x0000000b18007c0c */ /* 0x000fc4000c7c1270 */
[----:B------:R-:W-:Y:S01]  /*8bb0*/  LEA.HI.X.SX32 R15, R6, R51, 0x1, P2 ;  /* 0x00000033060f7211 */ /* 0x000fe200010f0eff */
[----:B------:R-:W-:Y:S01]  /*8bc0*/  IMAD R0, R53, 0x8, R8 ;  /* 0x0000000835007824 */ /* 0x000fe200078e0208 */
[C---:B------:R-:W-:Y:S02]  /*8bd0*/  IADD3 R16, P3, R4.reuse, R49, RZ ;  /* 0x0000003104107210 */ /* 0x040fe40007f7e0ff */
[----:B------:R-:W-:Y:S01]  /*8be0*/  PRMT R25, R9, 0x7772, RZ ;  /* 0x0000777209197816 */ /* 0x000fe200000000ff */
[----:B------:R-:W-:Y:S01]  /*8bf0*/  IMAD R6, R53, 0x8, R0 ;  /* 0x0000000835067824 */ /* 0x000fe200078e0200 */
[----:B------:R-:W-:Y:S02]  /*8c00*/  LEA.HI.X.SX32 R17, R4, R51, 0x1, P3 ;  /* 0x0000003304117211 */ /* 0x000fe400018f0eff */
[----:B0-----:R-:W-:Y:S02]  /*8c10*/  IADD3 R2, P2, R8, R49, RZ ;  /* 0x0000003108027210 */ /* 0x001fe40007f5e0ff */
[----:B------:R-:W-:Y:S01]  /*8c20*/  ISETP.LT.AND P3, PT, R20, UR11, !P0 ;  /* 0x0000000b14007c0c */ /* 0x000fe2000c761270 */
[----:B------:R0:W-:Y:S01]  /*8c30*/  @P6 STG.E.U8 desc[UR6][R12.64], R25 ;  /* 0x000000190c006986 */ /* 0x0001e2000c101106 */
[----:B------:R-:W-:-:S02]  /*8c40*/  LEA.HI.X.SX32 R3, R8, R51, 0x1, P2 ;  /* 0x0000003308037211 */ /* 0x000fc400010f0eff */
[C---:B------:R-:W-:Y:S02]  /*8c50*/  IADD3 R18, P2, R6.reuse, R49, RZ ;  /* 0x0000003106127210 */ /* 0x040fe40007f5e0ff */
[----:B------:R-:W-:Y:S02]  /*8c60*/  PRMT R23, R7, 0x7772, RZ ;  /* 0x0000777207177816 */ /* 0x000fe400000000ff */
[----:B------:R-:W-:Y:S02]  /*8c70*/  LEA.HI.X.SX32 R19, R6, R51, 0x1, P2 ;  /* 0x0000003306137211 */ /* 0x000fe400010f0eff */
[----:B------:R-:W-:Y:S01]  /*8c80*/  ISETP.LT.AND P2, PT, R22, UR11, !P0 ;  /* 0x0000000b16007c0c */ /* 0x000fe2000c741270 */
[----:B------:R1:W-:Y:S01]  /*8c90*/  @P5 STG.E.U8 desc[UR6][R14.64], R23 ;  /* 0x000000170e005986 */ /* 0x0003e2000c101106 */
[----:B------:R-:W-:Y:S02]  /*8ca0*/  ISETP.LT.AND P0, PT, R21, UR11, !P0 ;  /* 0x0000000b15007c0c */ /* 0x000fe4000c701270 */
[----:B0-----:R-:W-:-:S02]  /*8cb0*/  IADD3 R12, P6, R0, R49, RZ ;  /* 0x00000031000c7210 */ /* 0x001fc40007fde0ff */
[----:B------:R-:W-:Y:S02]  /*8cc0*/  PRMT R25, R5, 0x7772, RZ ;  /* 0x0000777205197816 */ /* 0x000fe400000000ff */
[----:B------:R-:W-:Y:S02]  /*8cd0*/  PRMT R11, R11, 0x7773, RZ ;  /* 0x000077730b0b7816 */ /* 0x000fe400000000ff */
[----:B------:R-:W-:Y:S01]  /*8ce0*/  LEA.HI.X.SX32 R13, R0, R51, 0x1, P6 ;  /* 0x00000033000d7211 */ /* 0x000fe200030f0eff */
[----:B------:R1:W-:Y:S01]  /*8cf0*/  @P4 STG.E.U8 desc[UR6][R16.64], R25 ;  /* 0x0000001910004986 */ /* 0x0003e2000c101106 */
[----:B------:R-:W-:Y:S02]  /*8d00*/  PRMT R9, R9, 0x7773, RZ ;  /* 0x0000777309097816 */ /* 0x000fe400000000ff */
[----:B------:R-:W-:Y:S01]  /*8d10*/  PRMT R7, R7, 0x7773, RZ ;  /* 0x0000777307077816 */ /* 0x000fe200000000ff */
[----:B------:R1:W-:Y:S01]  /*8d20*/  @P3 STG.E.U8 desc[UR6][R2.64], R11 ;  /* 0x0000000b02003986 */ /* 0x0003e2000c101106 */
[----:B------:R-:W-:-:S02]  /*8d30*/  IADD3 R20, P6, R10, R49, RZ ;  /* 0x000000310a147210 */ /* 0x000fc40007fde0ff */
[----:B------:R-:W-:Y:S01]  /*8d40*/  PRMT R5, R5, 0x7773, RZ ;  /* 0x0000777305057816 */ /* 0x000fe200000000ff */
[----:B------:R1:W-:Y:S01]  /*8d50*/  @P2 STG.E.U8 desc[UR6][R12.64], R9 ;  /* 0x000000090c002986 */ /* 0x0003e2000c101106 */
[----:B------:R-:W-:-:S03]  /*8d60*/  LEA.HI.X.SX32 R21, R10, R51, 0x1, P6 ;  /* 0x000000330a157211 */ /* 0x000fc600030f0eff */
[----:B------:R1:W-:Y:S01]  /*8d70*/  @P0 STG.E.U8 desc[UR6][R18.64], R7 ;  /* 0x0000000712000986 */ /* 0x0003e2000c101106 */
[----:B------:R-:W-:Y:S05]  /*8d80*/  @!P1 EXIT ;  /* 0x000000000000994d */ /* 0x000fea0003800000 */
[----:B------:R-:W-:Y:S01]  /*8d90*/  STG.E.U8 desc[UR6][R20.64], R5 ;  /* 0x0000000514007986 */ /* 0x000fe2000c101106 */
[----:B------:R-:W-:Y:S05]  /*8da0*/  EXIT ;  /* 0x000000000000794d */ /* 0x000fea0003800000 */
.L_x_3:
[----:B------:R-:W-:-:S00]  /*8db0*/  BRA `(.L_x_3) ;  /* 0xfffffffc00fc7947 */ /* 0x000fc0000383ffff */
[----:B------:R-:W-:-:S00]  /*8dc0*/  NOP ;  /* 0x0000000000007918 */ /* 0x000fc00000000000 */
        /* <DEDUP_REMOVED lines=11> */
.L_x_4:


//--------------------- .nv.shared.matmul_kernel  --------------------------
	.section	.nv.shared.matmul_kernel,"aw",@nobits
	.sectionflags	@""
	.align	16
	.zero		1024


//--------------------- .nv.shared.reserved.0     --------------------------
	.section	.nv.shared.reserved.0,"aw",@nobits
	.weak		__nv_reservedSMEM_offset_0_alias
	.size		__nv_reservedSMEM_offset_0_alias, 0, 0
	.other		__nv_reservedSMEM_offset_0_alias,@"STO_CUDA_RESERVED_SHARED STV_DEFAULT"
__nv_reservedSMEM_offset_0_alias:
	.zero		0


//--------------------- .nv.constant0.matmul_kernel --------------------------
	.section	.nv.constant0.matmul_kernel,"a",@progbits
	.sectionflags	@""
	.align	4
.nv.constant0.matmul_kernel:
	.zero		608


//--------------------- SYMBOLS --------------------------

	.type		.nv.reservedSmem.offset0,@object
	.size		.nv.reservedSmem.offset0,0x4
